//
// Generated by NVIDIA NVVM Compiler
//
// Compiler Build ID: CL-36424714
// Cuda compilation tools, release 13.0, V13.0.88
// Based on NVVM 20.0.0
//

.version 9.0
.target sm_100
.address_size 64

	// .globl	_Z15divergentKernelPfPKfi

.visible .entry _Z15divergentKernelPfPKfi(
	.param .u64 .ptr .align 1 _Z15divergentKernelPfPKfi_param_0,
	.param .u64 .ptr .align 1 _Z15divergentKernelPfPKfi_param_1,
	.param .u32 _Z15divergentKernelPfPKfi_param_2
)
{
	.reg .pred 	%p<3>;
	.reg .b32 	%r<7>;
	.reg .b32 	%f<204>;
	.reg .b64 	%rd<11>;

	ld.param.u64 	%rd3, [_Z15divergentKernelPfPKfi_param_0];
	ld.param.u64 	%rd4, [_Z15divergentKernelPfPKfi_param_1];
	ld.param.u32 	%r2, [_Z15divergentKernelPfPKfi_param_2];
	cvta.to.global.u64 	%rd1, %rd3;
	cvta.to.global.u64 	%rd2, %rd4;
	mov.u32 	%r3, %ctaid.x;
	mov.u32 	%r4, %ntid.x;
	mov.u32 	%r5, %tid.x;
	mad.lo.s32 	%r1, %r3, %r4, %r5;
	setp.ge.s32 	%p1, %r1, %r2;
	@%p1 bra 	$L__BB0_4;
	and.b32  	%r6, %r1, 1;
	setp.eq.b32 	%p2, %r6, 1;
	@%p2 bra 	$L__BB0_3;
	mul.wide.s32 	%rd8, %r1, 4;
	add.s64 	%rd9, %rd2, %rd8;
	ld.global.f32 	%f3, [%rd9];
	add.f32 	%f4, %f3, 0f3F800000;
	sqrt.rn.f32 	%f5, %f4;
	add.f32 	%f6, %f5, 0f3F800000;
	sqrt.rn.f32 	%f7, %f6;
	add.f32 	%f8, %f7, 0f3F800000;
	sqrt.rn.f32 	%f9, %f8;
	add.f32 	%f10, %f9, 0f3F800000;
	sqrt.rn.f32 	%f11, %f10;
	add.f32 	%f12, %f11, 0f3F800000;
	sqrt.rn.f32 	%f13, %f12;
	add.f32 	%f14, %f13, 0f3F800000;
	sqrt.rn.f32 	%f15, %f14;
	add.f32 	%f16, %f15, 0f3F800000;
	sqrt.rn.f32 	%f17, %f16;
	add.f32 	%f18, %f17, 0f3F800000;
	sqrt.rn.f32 	%f19, %f18;
	add.f32 	%f20, %f19, 0f3F800000;
	sqrt.rn.f32 	%f21, %f20;
	add.f32 	%f22, %f21, 0f3F800000;
	sqrt.rn.f32 	%f23, %f22;
	add.f32 	%f24, %f23, 0f3F800000;
	sqrt.rn.f32 	%f25, %f24;
	add.f32 	%f26, %f25, 0f3F800000;
	sqrt.rn.f32 	%f27, %f26;
	add.f32 	%f28, %f27, 0f3F800000;
	sqrt.rn.f32 	%f29, %f28;
	add.f32 	%f30, %f29, 0f3F800000;
	sqrt.rn.f32 	%f31, %f30;
	add.f32 	%f32, %f31, 0f3F800000;
	sqrt.rn.f32 	%f33, %f32;
	add.f32 	%f34, %f33, 0f3F800000;
	sqrt.rn.f32 	%f35, %f34;
	add.f32 	%f36, %f35, 0f3F800000;
	sqrt.rn.f32 	%f37, %f36;
	add.f32 	%f38, %f37, 0f3F800000;
	sqrt.rn.f32 	%f39, %f38;
	add.f32 	%f40, %f39, 0f3F800000;
	sqrt.rn.f32 	%f41, %f40;
	add.f32 	%f42, %f41, 0f3F800000;
	sqrt.rn.f32 	%f43, %f42;
	add.f32 	%f44, %f43, 0f3F800000;
	sqrt.rn.f32 	%f45, %f44;
	add.f32 	%f46, %f45, 0f3F800000;
	sqrt.rn.f32 	%f47, %f46;
	add.f32 	%f48, %f47, 0f3F800000;
	sqrt.rn.f32 	%f49, %f48;
	add.f32 	%f50, %f49, 0f3F800000;
	sqrt.rn.f32 	%f51, %f50;
	add.f32 	%f52, %f51, 0f3F800000;
	sqrt.rn.f32 	%f53, %f52;
	add.f32 	%f54, %f53, 0f3F800000;
	sqrt.rn.f32 	%f55, %f54;
	add.f32 	%f56, %f55, 0f3F800000;
	sqrt.rn.f32 	%f57, %f56;
	add.f32 	%f58, %f57, 0f3F800000;
	sqrt.rn.f32 	%f59, %f58;
	add.f32 	%f60, %f59, 0f3F800000;
	sqrt.rn.f32 	%f61, %f60;
	add.f32 	%f62, %f61, 0f3F800000;
	sqrt.rn.f32 	%f63, %f62;
	add.f32 	%f64, %f63, 0f3F800000;
	sqrt.rn.f32 	%f65, %f64;
	add.f32 	%f66, %f65, 0f3F800000;
	sqrt.rn.f32 	%f67, %f66;
	add.f32 	%f68, %f67, 0f3F800000;
	sqrt.rn.f32 	%f69, %f68;
	add.f32 	%f70, %f69, 0f3F800000;
	sqrt.rn.f32 	%f71, %f70;
	add.f32 	%f72, %f71, 0f3F800000;
	sqrt.rn.f32 	%f73, %f72;
	add.f32 	%f74, %f73, 0f3F800000;
	sqrt.rn.f32 	%f75, %f74;
	add.f32 	%f76, %f75, 0f3F800000;
	sqrt.rn.f32 	%f77, %f76;
	add.f32 	%f78, %f77, 0f3F800000;
	sqrt.rn.f32 	%f79, %f78;
	add.f32 	%f80, %f79, 0f3F800000;
	sqrt.rn.f32 	%f81, %f80;
	add.f32 	%f82, %f81, 0f3F800000;
	sqrt.rn.f32 	%f83, %f82;
	add.f32 	%f84, %f83, 0f3F800000;
	sqrt.rn.f32 	%f85, %f84;
	add.f32 	%f86, %f85, 0f3F800000;
	sqrt.rn.f32 	%f87, %f86;
	add.f32 	%f88, %f87, 0f3F800000;
	sqrt.rn.f32 	%f89, %f88;
	add.f32 	%f90, %f89, 0f3F800000;
	sqrt.rn.f32 	%f91, %f90;
	add.f32 	%f92, %f91, 0f3F800000;
	sqrt.rn.f32 	%f93, %f92;
	add.f32 	%f94, %f93, 0f3F800000;
	sqrt.rn.f32 	%f95, %f94;
	add.f32 	%f96, %f95, 0f3F800000;
	sqrt.rn.f32 	%f97, %f96;
	add.f32 	%f98, %f97, 0f3F800000;
	sqrt.rn.f32 	%f99, %f98;
	add.f32 	%f100, %f99, 0f3F800000;
	sqrt.rn.f32 	%f101, %f100;
	add.f32 	%f102, %f101, 0f3F800000;
	sqrt.rn.f32 	%f103, %f102;
	add.f32 	%f104, %f103, 0f3F800000;
	sqrt.rn.f32 	%f105, %f104;
	add.f32 	%f106, %f105, 0f3F800000;
	sqrt.rn.f32 	%f107, %f106;
	add.f32 	%f108, %f107, 0f3F800000;
	sqrt.rn.f32 	%f109, %f108;
	add.f32 	%f110, %f109, 0f3F800000;
	sqrt.rn.f32 	%f111, %f110;
	add.f32 	%f112, %f111, 0f3F800000;
	sqrt.rn.f32 	%f113, %f112;
	add.f32 	%f114, %f113, 0f3F800000;
	sqrt.rn.f32 	%f115, %f114;
	add.f32 	%f116, %f115, 0f3F800000;
	sqrt.rn.f32 	%f117, %f116;
	add.f32 	%f118, %f117, 0f3F800000;
	sqrt.rn.f32 	%f119, %f118;
	add.f32 	%f120, %f119, 0f3F800000;
	sqrt.rn.f32 	%f121, %f120;
	add.f32 	%f122, %f121, 0f3F800000;
	sqrt.rn.f32 	%f123, %f122;
	add.f32 	%f124, %f123, 0f3F800000;
	sqrt.rn.f32 	%f125, %f124;
	add.f32 	%f126, %f125, 0f3F800000;
	sqrt.rn.f32 	%f127, %f126;
	add.f32 	%f128, %f127, 0f3F800000;
	sqrt.rn.f32 	%f129, %f128;
	add.f32 	%f130, %f129, 0f3F800000;
	sqrt.rn.f32 	%f131, %f130;
	add.f32 	%f132, %f131, 0f3F800000;
	sqrt.rn.f32 	%f133, %f132;
	add.f32 	%f134, %f133, 0f3F800000;
	sqrt.rn.f32 	%f135, %f134;
	add.f32 	%f136, %f135, 0f3F800000;
	sqrt.rn.f32 	%f137, %f136;
	add.f32 	%f138, %f137, 0f3F800000;
	sqrt.rn.f32 	%f139, %f138;
	add.f32 	%f140, %f139, 0f3F800000;
	sqrt.rn.f32 	%f141, %f140;
	add.f32 	%f142, %f141, 0f3F800000;
	sqrt.rn.f32 	%f143, %f142;
	add.f32 	%f144, %f143, 0f3F800000;
	sqrt.rn.f32 	%f145, %f144;
	add.f32 	%f146, %f145, 0f3F800000;
	sqrt.rn.f32 	%f147, %f146;
	add.f32 	%f148, %f147, 0f3F800000;
	sqrt.rn.f32 	%f149, %f148;
	add.f32 	%f150, %f149, 0f3F800000;
	sqrt.rn.f32 	%f151, %f150;
	add.f32 	%f152, %f151, 0f3F800000;
	sqrt.rn.f32 	%f153, %f152;
	add.f32 	%f154, %f153, 0f3F800000;
	sqrt.rn.f32 	%f155, %f154;
	add.f32 	%f156, %f155, 0f3F800000;
	sqrt.rn.f32 	%f157, %f156;
	add.f32 	%f158, %f157, 0f3F800000;
	sqrt.rn.f32 	%f159, %f158;
	add.f32 	%f160, %f159, 0f3F800000;
	sqrt.rn.f32 	%f161, %f160;
	add.f32 	%f162, %f161, 0f3F800000;
	sqrt.rn.f32 	%f163, %f162;
	add.f32 	%f164, %f163, 0f3F800000;
	sqrt.rn.f32 	%f165, %f164;
	add.f32 	%f166, %f165, 0f3F800000;
	sqrt.rn.f32 	%f167, %f166;
	add.f32 	%f168, %f167, 0f3F800000;
	sqrt.rn.f32 	%f169, %f168;
	add.f32 	%f170, %f169, 0f3F800000;
	sqrt.rn.f32 	%f171, %f170;
	add.f32 	%f172, %f171, 0f3F800000;
	sqrt.rn.f32 	%f173, %f172;
	add.f32 	%f174, %f173, 0f3F800000;
	sqrt.rn.f32 	%f175, %f174;
	add.f32 	%f176, %f175, 0f3F800000;
	sqrt.rn.f32 	%f177, %f176;
	add.f32 	%f178, %f177, 0f3F800000;
	sqrt.rn.f32 	%f179, %f178;
	add.f32 	%f180, %f179, 0f3F800000;
	sqrt.rn.f32 	%f181, %f180;
	add.f32 	%f182, %f181, 0f3F800000;
	sqrt.rn.f32 	%f183, %f182;
	add.f32 	%f184, %f183, 0f3F800000;
	sqrt.rn.f32 	%f185, %f184;
	add.f32 	%f186, %f185, 0f3F800000;
	sqrt.rn.f32 	%f187, %f186;
	add.f32 	%f188, %f187, 0f3F800000;
	sqrt.rn.f32 	%f189, %f188;
	add.f32 	%f190, %f189, 0f3F800000;
	sqrt.rn.f32 	%f191, %f190;
	add.f32 	%f192, %f191, 0f3F800000;
	sqrt.rn.f32 	%f193, %f192;
	add.f32 	%f194, %f193, 0f3F800000;
	sqrt.rn.f32 	%f195, %f194;
	add.f32 	%f196, %f195, 0f3F800000;
	sqrt.rn.f32 	%f197, %f196;
	add.f32 	%f198, %f197, 0f3F800000;
	sqrt.rn.f32 	%f199, %f198;
	add.f32 	%f200, %f199, 0f3F800000;
	sqrt.rn.f32 	%f201, %f200;
	add.f32 	%f202, %f201, 0f3F800000;
	sqrt.rn.f32 	%f203, %f202;
	add.s64 	%rd10, %rd1, %rd8;
	st.global.f32 	[%rd10], %f203;
	bra.uni 	$L__BB0_4;
$L__BB0_3:
	mul.wide.s32 	%rd5, %r1, 4;
	add.s64 	%rd6, %rd2, %rd5;
	ld.global.f32 	%f1, [%rd6];
	add.f32 	%f2, %f1, %f1;
	add.s64 	%rd7, %rd1, %rd5;
	st.global.f32 	[%rd7], %f2;
$L__BB0_4:
	ret;

}
	// .globl	_Z18nonDivergentKernelPfPKfi
.visible .entry _Z18nonDivergentKernelPfPKfi(
	.param .u64 .ptr .align 1 _Z18nonDivergentKernelPfPKfi_param_0,
	.param .u64 .ptr .align 1 _Z18nonDivergentKernelPfPKfi_param_1,
	.param .u32 _Z18nonDivergentKernelPfPKfi_param_2
)
{
	.reg .pred 	%p<2>;
	.reg .b32 	%r<6>;
	.reg .b32 	%f<202>;
	.reg .b64 	%rd<8>;

	ld.param.u64 	%rd1, [_Z18nonDivergentKernelPfPKfi_param_0];
	ld.param.u64 	%rd2, [_Z18nonDivergentKernelPfPKfi_param_1];
	ld.param.u32 	%r2, [_Z18nonDivergentKernelPfPKfi_param_2];
	mov.u32 	%r3, %ctaid.x;
	mov.u32 	%r4, %ntid.x;
	mov.u32 	%r5, %tid.x;
	mad.lo.s32 	%r1, %r3, %r4, %r5;
	setp.ge.s32 	%p1, %r1, %r2;
	@%p1 bra 	$L__BB1_2;
	cvta.to.global.u64 	%rd3, %rd1;
	cvta.to.global.u64 	%rd4, %rd2;
	mul.wide.s32 	%rd5, %r1, 4;
	add.s64 	%rd6, %rd4, %rd5;
	ld.global.f32 	%f1, [%rd6];
	add.f32 	%f2, %f1, 0f3F800000;
	sqrt.rn.f32 	%f3, %f2;
	add.f32 	%f4, %f3, 0f3F800000;
	sqrt.rn.f32 	%f5, %f4;
	add.f32 	%f6, %f5, 0f3F800000;
	sqrt.rn.f32 	%f7, %f6;
	add.f32 	%f8, %f7, 0f3F800000;
	sqrt.rn.f32 	%f9, %f8;
	add.f32 	%f10, %f9, 0f3F800000;
	sqrt.rn.f32 	%f11, %f10;
	add.f32 	%f12, %f11, 0f3F800000;
	sqrt.rn.f32 	%f13, %f12;
	add.f32 	%f14, %f13, 0f3F800000;
	sqrt.rn.f32 	%f15, %f14;
	add.f32 	%f16, %f15, 0f3F800000;
	sqrt.rn.f32 	%f17, %f16;
	add.f32 	%f18, %f17, 0f3F800000;
	sqrt.rn.f32 	%f19, %f18;
	add.f32 	%f20, %f19, 0f3F800000;
	sqrt.rn.f32 	%f21, %f20;
	add.f32 	%f22, %f21, 0f3F800000;
	sqrt.rn.f32 	%f23, %f22;
	add.f32 	%f24, %f23, 0f3F800000;
	sqrt.rn.f32 	%f25, %f24;
	add.f32 	%f26, %f25, 0f3F800000;
	sqrt.rn.f32 	%f27, %f26;
	add.f32 	%f28, %f27, 0f3F800000;
	sqrt.rn.f32 	%f29, %f28;
	add.f32 	%f30, %f29, 0f3F800000;
	sqrt.rn.f32 	%f31, %f30;
	add.f32 	%f32, %f31, 0f3F800000;
	sqrt.rn.f32 	%f33, %f32;
	add.f32 	%f34, %f33, 0f3F800000;
	sqrt.rn.f32 	%f35, %f34;
	add.f32 	%f36, %f35, 0f3F800000;
	sqrt.rn.f32 	%f37, %f36;
	add.f32 	%f38, %f37, 0f3F800000;
	sqrt.rn.f32 	%f39, %f38;
	add.f32 	%f40, %f39, 0f3F800000;
	sqrt.rn.f32 	%f41, %f40;
	add.f32 	%f42, %f41, 0f3F800000;
	sqrt.rn.f32 	%f43, %f42;
	add.f32 	%f44, %f43, 0f3F800000;
	sqrt.rn.f32 	%f45, %f44;
	add.f32 	%f46, %f45, 0f3F800000;
	sqrt.rn.f32 	%f47, %f46;
	add.f32 	%f48, %f47, 0f3F800000;
	sqrt.rn.f32 	%f49, %f48;
	add.f32 	%f50, %f49, 0f3F800000;
	sqrt.rn.f32 	%f51, %f50;
	add.f32 	%f52, %f51, 0f3F800000;
	sqrt.rn.f32 	%f53, %f52;
	add.f32 	%f54, %f53, 0f3F800000;
	sqrt.rn.f32 	%f55, %f54;
	add.f32 	%f56, %f55, 0f3F800000;
	sqrt.rn.f32 	%f57, %f56;
	add.f32 	%f58, %f57, 0f3F800000;
	sqrt.rn.f32 	%f59, %f58;
	add.f32 	%f60, %f59, 0f3F800000;
	sqrt.rn.f32 	%f61, %f60;
	add.f32 	%f62, %f61, 0f3F800000;
	sqrt.rn.f32 	%f63, %f62;
	add.f32 	%f64, %f63, 0f3F800000;
	sqrt.rn.f32 	%f65, %f64;
	add.f32 	%f66, %f65, 0f3F800000;
	sqrt.rn.f32 	%f67, %f66;
	add.f32 	%f68, %f67, 0f3F800000;
	sqrt.rn.f32 	%f69, %f68;
	add.f32 	%f70, %f69, 0f3F800000;
	sqrt.rn.f32 	%f71, %f70;
	add.f32 	%f72, %f71, 0f3F800000;
	sqrt.rn.f32 	%f73, %f72;
	add.f32 	%f74, %f73, 0f3F800000;
	sqrt.rn.f32 	%f75, %f74;
	add.f32 	%f76, %f75, 0f3F800000;
	sqrt.rn.f32 	%f77, %f76;
	add.f32 	%f78, %f77, 0f3F800000;
	sqrt.rn.f32 	%f79, %f78;
	add.f32 	%f80, %f79, 0f3F800000;
	sqrt.rn.f32 	%f81, %f80;
	add.f32 	%f82, %f81, 0f3F800000;
	sqrt.rn.f32 	%f83, %f82;
	add.f32 	%f84, %f83, 0f3F800000;
	sqrt.rn.f32 	%f85, %f84;
	add.f32 	%f86, %f85, 0f3F800000;
	sqrt.rn.f32 	%f87, %f86;
	add.f32 	%f88, %f87, 0f3F800000;
	sqrt.rn.f32 	%f89, %f88;
	add.f32 	%f90, %f89, 0f3F800000;
	sqrt.rn.f32 	%f91, %f90;
	add.f32 	%f92, %f91, 0f3F800000;
	sqrt.rn.f32 	%f93, %f92;
	add.f32 	%f94, %f93, 0f3F800000;
	sqrt.rn.f32 	%f95, %f94;
	add.f32 	%f96, %f95, 0f3F800000;
	sqrt.rn.f32 	%f97, %f96;
	add.f32 	%f98, %f97, 0f3F800000;
	sqrt.rn.f32 	%f99, %f98;
	add.f32 	%f100, %f99, 0f3F800000;
	sqrt.rn.f32 	%f101, %f100;
	add.f32 	%f102, %f101, 0f3F800000;
	sqrt.rn.f32 	%f103, %f102;
	add.f32 	%f104, %f103, 0f3F800000;
	sqrt.rn.f32 	%f105, %f104;
	add.f32 	%f106, %f105, 0f3F800000;
	sqrt.rn.f32 	%f107, %f106;
	add.f32 	%f108, %f107, 0f3F800000;
	sqrt.rn.f32 	%f109, %f108;
	add.f32 	%f110, %f109, 0f3F800000;
	sqrt.rn.f32 	%f111, %f110;
	add.f32 	%f112, %f111, 0f3F800000;
	sqrt.rn.f32 	%f113, %f112;
	add.f32 	%f114, %f113, 0f3F800000;
	sqrt.rn.f32 	%f115, %f114;
	add.f32 	%f116, %f115, 0f3F800000;
	sqrt.rn.f32 	%f117, %f116;
	add.f32 	%f118, %f117, 0f3F800000;
	sqrt.rn.f32 	%f119, %f118;
	add.f32 	%f120, %f119, 0f3F800000;
	sqrt.rn.f32 	%f121, %f120;
	add.f32 	%f122, %f121, 0f3F800000;
	sqrt.rn.f32 	%f123, %f122;
	add.f32 	%f124, %f123, 0f3F800000;
	sqrt.rn.f32 	%f125, %f124;
	add.f32 	%f126, %f125, 0f3F800000;
	sqrt.rn.f32 	%f127, %f126;
	add.f32 	%f128, %f127, 0f3F800000;
	sqrt.rn.f32 	%f129, %f128;
	add.f32 	%f130, %f129, 0f3F800000;
	sqrt.rn.f32 	%f131, %f130;
	add.f32 	%f132, %f131, 0f3F800000;
	sqrt.rn.f32 	%f133, %f132;
	add.f32 	%f134, %f133, 0f3F800000;
	sqrt.rn.f32 	%f135, %f134;
	add.f32 	%f136, %f135, 0f3F800000;
	sqrt.rn.f32 	%f137, %f136;
	add.f32 	%f138, %f137, 0f3F800000;
	sqrt.rn.f32 	%f139, %f138;
	add.f32 	%f140, %f139, 0f3F800000;
	sqrt.rn.f32 	%f141, %f140;
	add.f32 	%f142, %f141, 0f3F800000;
	sqrt.rn.f32 	%f143, %f142;
	add.f32 	%f144, %f143, 0f3F800000;
	sqrt.rn.f32 	%f145, %f144;
	add.f32 	%f146, %f145, 0f3F800000;
	sqrt.rn.f32 	%f147, %f146;
	add.f32 	%f148, %f147, 0f3F800000;
	sqrt.rn.f32 	%f149, %f148;
	add.f32 	%f150, %f149, 0f3F800000;
	sqrt.rn.f32 	%f151, %f150;
	add.f32 	%f152, %f151, 0f3F800000;
	sqrt.rn.f32 	%f153, %f152;
	add.f32 	%f154, %f153, 0f3F800000;
	sqrt.rn.f32 	%f155, %f154;
	add.f32 	%f156, %f155, 0f3F800000;
	sqrt.rn.f32 	%f157, %f156;
	add.f32 	%f158, %f157, 0f3F800000;
	sqrt.rn.f32 	%f159, %f158;
	add.f32 	%f160, %f159, 0f3F800000;
	sqrt.rn.f32 	%f161, %f160;
	add.f32 	%f162, %f161, 0f3F800000;
	sqrt.rn.f32 	%f163, %f162;
	add.f32 	%f164, %f163, 0f3F800000;
	sqrt.rn.f32 	%f165, %f164;
	add.f32 	%f166, %f165, 0f3F800000;
	sqrt.rn.f32 	%f167, %f166;
	add.f32 	%f168, %f167, 0f3F800000;
	sqrt.rn.f32 	%f169, %f168;
	add.f32 	%f170, %f169, 0f3F800000;
	sqrt.rn.f32 	%f171, %f170;
	add.f32 	%f172, %f171, 0f3F800000;
	sqrt.rn.f32 	%f173, %f172;
	add.f32 	%f174, %f173, 0f3F800000;
	sqrt.rn.f32 	%f175, %f174;
	add.f32 	%f176, %f175, 0f3F800000;
	sqrt.rn.f32 	%f177, %f176;
	add.f32 	%f178, %f177, 0f3F800000;
	sqrt.rn.f32 	%f179, %f178;
	add.f32 	%f180, %f179, 0f3F800000;
	sqrt.rn.f32 	%f181, %f180;
	add.f32 	%f182, %f181, 0f3F800000;
	sqrt.rn.f32 	%f183, %f182;
	add.f32 	%f184, %f183, 0f3F800000;
	sqrt.rn.f32 	%f185, %f184;
	add.f32 	%f186, %f185, 0f3F800000;
	sqrt.rn.f32 	%f187, %f186;
	add.f32 	%f188, %f187, 0f3F800000;
	sqrt.rn.f32 	%f189, %f188;
	add.f32 	%f190, %f189, 0f3F800000;
	sqrt.rn.f32 	%f191, %f190;
	add.f32 	%f192, %f191, 0f3F800000;
	sqrt.rn.f32 	%f193, %f192;
	add.f32 	%f194, %f193, 0f3F800000;
	sqrt.rn.f32 	%f195, %f194;
	add.f32 	%f196, %f195, 0f3F800000;
	sqrt.rn.f32 	%f197, %f196;
	add.f32 	%f198, %f197, 0f3F800000;
	sqrt.rn.f32 	%f199, %f198;
	add.f32 	%f200, %f199, 0f3F800000;
	sqrt.rn.f32 	%f201, %f200;
	add.s64 	%rd7, %rd3, %rd5;
	st.global.f32 	[%rd7], %f201;
$L__BB1_2:
	ret;

}


// ===== COMPILED SASS (sm_100) =====

	.target	sm_100

	.elftype	@"ET_EXEC"


//--------------------- .note.nv.tkinfo           --------------------------
	.section	.note.nv.tkinfo,"",@"SHT_NOTE"
	.sectionflags	@"SHF_NOTE_NV_TKINFO"
	.tkinfo
        /*0018*/ 	.word	0x00000002
        /*0030*/ 	.string	""
        /*0030*/ 	.string	"ptxas"
        /*0030*/ 	.string	"Cuda compilation tools, release 13.0, V13.0.88"
        /*0030*/ 	.string	"Build cuda_13.0.r13.0/compiler.36424714_0"
        /*0030*/ 	.string	"-arch sm_100 -m 64 "



//--------------------- .note.nv.cuinfo           --------------------------
	.section	.note.nv.cuinfo,"",@"SHT_NOTE"
	.sectionflags	@"SHF_NOTE_NV_CUINFO"
        /*0018*/ 	.short	0x0002
        /*001a*/ 	.short	0x0064
        /*001c*/ 	.short	0x0082
	.zero		2


//--------------------- .nv.info                  --------------------------
	.section	.nv.info,"",@"SHT_CUDA_INFO"
	.align	4


	//----- nvinfo : EIATTR_REGCOUNT
	.align		4
        /*0000*/ 	.byte	0x04, 0x2f
        /*0002*/ 	.short	(.L_1 - .L_0)
	.align		4
.L_0:
        /*0004*/ 	.word	index@(_Z15divergentKernelPfPKfi)
        /*0008*/ 	.word	0x0000000b


	//----- nvinfo : EIATTR_FRAME_SIZE
	.align		4
.L_1:
        /*000c*/ 	.byte	0x04, 0x11
        /*000e*/ 	.short	(.L_3 - .L_2)
	.align		4
.L_2:
        /*0010*/ 	.word	index@($__internal_1_$__cuda_sm20_sqrt_rn_f32_slowpath)
        /*0014*/ 	.word	0x00000000


	//----- nvinfo : EIATTR_FRAME_SIZE
	.align		4
.L_3:
        /*0018*/ 	.byte	0x04, 0x11
        /*001a*/ 	.short	(.L_5 - .L_4)
	.align		4
.L_4:
        /*001c*/ 	.word	index@(_Z15divergentKernelPfPKfi)
        /*0020*/ 	.word	0x00000000


	//----- nvinfo : EIATTR_REGCOUNT
	.align		4
.L_5:
        /*0024*/ 	.byte	0x04, 0x2f
        /*0026*/ 	.short	(.L_7 - .L_6)
	.align		4
.L_6:
        /*0028*/ 	.word	index@(_Z18nonDivergentKernelPfPKfi)
        /*002c*/ 	.word	0x0000000b


	//----- nvinfo : EIATTR_FRAME_SIZE
	.align		4
.L_7:
        /*0030*/ 	.byte	0x04, 0x11
        /*0032*/ 	.short	(.L_9 - .L_8)
	.align		4
.L_8:
        /*0034*/ 	.word	index@($__internal_0_$__cuda_sm20_sqrt_rn_f32_slowpath)
        /*0038*/ 	.word	0x00000000


	//----- nvinfo : EIATTR_FRAME_SIZE
	.align		4
.L_9:
        /*003c*/ 	.byte	0x04, 0x11
        /*003e*/ 	.short	(.L_11 - .L_10)
	.align		4
.L_10:
        /*0040*/ 	.word	index@(_Z18nonDivergentKernelPfPKfi)
        /*0044*/ 	.word	0x00000000


	//----- nvinfo : EIATTR_MIN_STACK_SIZE
	.align		4
.L_11:
        /*0048*/ 	.byte	0x04, 0x12
        /*004a*/ 	.short	(.L_13 - .L_12)
	.align		4
.L_12:
        /*004c*/ 	.word	index@(_Z18nonDivergentKernelPfPKfi)
        /*0050*/ 	.word	0x00000000


	//----- nvinfo : EIATTR_MIN_STACK_SIZE
	.align		4
.L_13:
        /*0054*/ 	.byte	0x04, 0x12
        /*0056*/ 	.short	(.L_15 - .L_14)
	.align		4
.L_14:
        /*0058*/ 	.word	index@(_Z15divergentKernelPfPKfi)
        /*005c*/ 	.word	0x00000000
.L_15:


//--------------------- .nv.compat                --------------------------
	.section	.nv.compat,"",@"SHT_CUDA_COMPAT_INFO"
	.align	4
        /*0000*/ 	.byte	0x02, 0x09, 0x00, 0x00, 0x02, 0x02, 0x01, 0x00, 0x02, 0x05, 0x05, 0x00, 0x03, 0x07, 0x01, 0x01
        /*0010*/ 	.byte	0x02, 0x03, 0x00, 0x00, 0x02, 0x06, 0x01, 0x00, 0x04, 0x0b, 0x08, 0x00, 0x01, 0x00, 0x00, 0x00
        /*0020*/ 	.byte	0x00, 0x00, 0x00, 0x00


//--------------------- .nv.info._Z18nonDivergentKernelPfPKfi --------------------------
	.section	.nv.info._Z18nonDivergentKernelPfPKfi,"",@"SHT_CUDA_INFO"
	.sectionflags	@""
	.align	4


	//----- nvinfo : EIATTR_CUDA_API_VERSION
	.align		4
        /*0000*/ 	.byte	0x04, 0x37
        /*0002*/ 	.short	(.L_17 - .L_16)
.L_16:
        /*0004*/ 	.word	0x00000082


	//----- nvinfo : EIATTR_KPARAM_INFO
	.align		4
.L_17:
        /*0008*/ 	.byte	0x04, 0x17
        /*000a*/ 	.short	(.L_19 - .L_18)
.L_18:
        /*000c*/ 	.word	0x00000000
        /*0010*/ 	.short	0x0002
        /*0012*/ 	.short	0x0010
        /*0014*/ 	.byte	0x00, 0xf0, 0x11, 0x00


	//----- nvinfo : EIATTR_KPARAM_INFO
	.align		4
.L_19:
        /*0018*/ 	.byte	0x04, 0x17
        /*001a*/ 	.short	(.L_21 - .L_20)
.L_20:
        /*001c*/ 	.word	0x00000000
        /*0020*/ 	.short	0x0001
        /*0022*/ 	.short	0x0008
        /*0024*/ 	.byte	0x00, 0xf5, 0x21, 0x00


	//----- nvinfo : EIATTR_KPARAM_INFO
	.align		4
.L_21:
        /*0028*/ 	.byte	0x04, 0x17
        /*002a*/ 	.short	(.L_23 - .L_22)
.L_22:
        /*002c*/ 	.word	0x00000000
        /*0030*/ 	.short	0x0000
        /*0032*/ 	.short	0x0000
        /*0034*/ 	.byte	0x00, 0xf5, 0x21, 0x00


	//----- nvinfo : EIATTR_SPARSE_MMA_MASK
	.align		4
.L_23:
        /*0038*/ 	.byte	0x03, 0x50
        /*003a*/ 	.short	0x0000


	//----- nvinfo : EIATTR_MAXREG_COUNT
	.align		4
        /*003c*/ 	.byte	0x03, 0x1b
        /*003e*/ 	.short	0x00ff


	//----- nvinfo : EIATTR_MERCURY_ISA_VERSION
	.align		4
        /*0040*/ 	.byte	0x03, 0x5f
        /*0042*/ 	.short	0x0101


	//----- nvinfo : EIATTR_VRC_CTA_INIT_COUNT
	.align		4
        /*0044*/ 	.byte	0x02, 0x4a
	.zero		1
	.zero		1


	//----- nvinfo : EIATTR_EXIT_INSTR_OFFSETS
	.align		4
        /*0048*/ 	.byte	0x04, 0x1c
        /*004a*/ 	.short	(.L_25 - .L_24)


	//   ....[0]....
.L_24:
        /*004c*/ 	.word	0x00000070


	//   ....[1]....
        /*0050*/ 	.word	0x00005ea0


	//----- nvinfo : EIATTR_CRS_STACK_SIZE
	.align		4
.L_25:
        /*0054*/ 	.byte	0x04, 0x1e
        /*0056*/ 	.short	(.L_27 - .L_26)
.L_26:
        /*0058*/ 	.word	0x00000000


	//----- nvinfo : EIATTR_CBANK_PARAM_SIZE
	.align		4
.L_27:
        /*005c*/ 	.byte	0x03, 0x19
        /*005e*/ 	.short	0x0014


	//----- nvinfo : EIATTR_PARAM_CBANK
	.align		4
        /*0060*/ 	.byte	0x04, 0x0a
        /*0062*/ 	.short	(.L_29 - .L_28)
	.align		4
.L_28:
        /*0064*/ 	.word	index@(.nv.constant0._Z18nonDivergentKernelPfPKfi)
        /*0068*/ 	.short	0x0380
        /*006a*/ 	.short	0x0014


	//----- nvinfo : EIATTR_SW_WAR
	.align		4
.L_29:
        /*006c*/ 	.byte	0x04, 0x36
        /*006e*/ 	.short	(.L_31 - .L_30)
.L_30:
        /*0070*/ 	.word	0x00000008
.L_31:


//--------------------- .nv.info._Z15divergentKernelPfPKfi --------------------------
	.section	.nv.info._Z15divergentKernelPfPKfi,"",@"SHT_CUDA_INFO"
	.sectionflags	@""
	.align	4


	//----- nvinfo : EIATTR_CUDA_API_VERSION
	.align		4
        /*0000*/ 	.byte	0x04, 0x37
        /*0002*/ 	.short	(.L_33 - .L_32)
.L_32:
        /*0004*/ 	.word	0x00000082


	//----- nvinfo : EIATTR_KPARAM_INFO
	.align		4
.L_33:
        /*0008*/ 	.byte	0x04, 0x17
        /*000a*/ 	.short	(.L_35 - .L_34)
.L_34:
        /*000c*/ 	.word	0x00000000
        /*0010*/ 	.short	0x0002
        /*0012*/ 	.short	0x0010
        /*0014*/ 	.byte	0x00, 0xf0, 0x11, 0x00


	//----- nvinfo : EIATTR_KPARAM_INFO
	.align		4
.L_35:
        /*0018*/ 	.byte	0x04, 0x17
        /*001a*/ 	.short	(.L_37 - .L_36)
.L_36:
        /*001c*/ 	.word	0x00000000
        /*0020*/ 	.short	0x0001
        /*0022*/ 	.short	0x0008
        /*0024*/ 	.byte	0x00, 0xf5, 0x21, 0x00


	//----- nvinfo : EIATTR_KPARAM_INFO
	.align		4
.L_37:
        /*0028*/ 	.byte	0x04, 0x17
        /*002a*/ 	.short	(.L_39 - .L_38)
.L_38:
        /*002c*/ 	.word	0x00000000
        /*0030*/ 	.short	0x0000
        /*0032*/ 	.short	0x0000
        /*0034*/ 	.byte	0x00, 0xf5, 0x21, 0x00


	//----- nvinfo : EIATTR_SPARSE_MMA_MASK
	.align		4
.L_39:
        /*0038*/ 	.byte	0x03, 0x50
        /*003a*/ 	.short	0x0000


	//----- nvinfo : EIATTR_MAXREG_COUNT
	.align		4
        /*003c*/ 	.byte	0x03, 0x1b
        /*003e*/ 	.short	0x00ff


	//----- nvinfo : EIATTR_MERCURY_ISA_VERSION
	.align		4
        /*0040*/ 	.byte	0x03, 0x5f
        /*0042*/ 	.short	0x0101


	//----- nvinfo : EIATTR_VRC_CTA_INIT_COUNT
	.align		4
        /*0044*/ 	.byte	0x02, 0x4a
	.zero		1
	.zero		1


	//----- nvinfo : EIATTR_EXIT_INSTR_OFFSETS
	.align		4
        /*0048*/ 	.byte	0x04, 0x1c
        /*004a*/ 	.short	(.L_41 - .L_40)


	//   ....[0]....
.L_40:
        /*004c*/ 	.word	0x00000070


	//   ....[1]....
        /*0050*/ 	.word	0x00005ed0


	//   ....[2]....
        /*0054*/ 	.word	0x00005f50


	//----- nvinfo : EIATTR_CRS_STACK_SIZE
	.align		4
.L_41:
        /*0058*/ 	.byte	0x04, 0x1e
        /*005a*/ 	.short	(.L_43 - .L_42)
.L_42:
        /*005c*/ 	.word	0x00000000


	//----- nvinfo : EIATTR_CBANK_PARAM_SIZE
	.align		4
.L_43:
        /*0060*/ 	.byte	0x03, 0x19
        /*0062*/ 	.short	0x0014


	//----- nvinfo : EIATTR_PARAM_CBANK
	.align		4
        /*0064*/ 	.byte	0x04, 0x0a
        /*0066*/ 	.short	(.L_45 - .L_44)
	.align		4
.L_44:
        /*0068*/ 	.word	index@(.nv.constant0._Z15divergentKernelPfPKfi)
        /*006c*/ 	.short	0x0380
        /*006e*/ 	.short	0x0014


	//----- nvinfo : EIATTR_SW_WAR
	.align		4
.L_45:
        /*0070*/ 	.byte	0x04, 0x36
        /*0072*/ 	.short	(.L_47 - .L_46)
.L_46:
        /*0074*/ 	.word	0x00000008
.L_47:


//--------------------- .nv.callgraph             --------------------------
	.section	.nv.callgraph,"",@"SHT_CUDA_CALLGRAPH"
	.align	4
	.sectionentsize	8
	.align		4
        /*0000*/ 	.word	0x00000000
	.align		4
        /*0004*/ 	.word	0xffffffff
	.align		4
        /*0008*/ 	.word	0x00000000
	.align		4
        /*000c*/ 	.word	0xfffffffe
	.align		4
        /*0010*/ 	.word	0x00000000
	.align		4
        /*0014*/ 	.word	0xfffffffd
	.align		4
        /*0018*/ 	.word	0x00000000
	.align		4
        /*001c*/ 	.word	0xfffffffc


//--------------------- .text._Z18nonDivergentKernelPfPKfi --------------------------
	.section	.text._Z18nonDivergentKernelPfPKfi,"ax",@progbits
	.align	128
        .global         _Z18nonDivergentKernelPfPKfi
        .type           _Z18nonDivergentKernelPfPKfi,@function
        .size           _Z18nonDivergentKernelPfPKfi,(.L_x_605 - _Z18nonDivergentKernelPfPKfi)
        .other          _Z18nonDivergentKernelPfPKfi,@"STO_CUDA_ENTRY STV_DEFAULT"
_Z18nonDivergentKernelPfPKfi:
.text._Z18nonDivergentKernelPfPKfi:
[----:B------:R-:W-:Y:S01]  /*0000*/  LDC R1, c[0x0][0x37c] ;  /* 0x0000df00ff017b82 */ /* 0x000fe20000000800 */
[----:B------:R-:W0:Y:S07]  /*0010*/  S2R R3, SR_TID.X ;  /* 0x0000000000037919 */ /* 0x000e2e0000002100 */
[----:B------:R-:W0:Y:S01]  /*0020*/  S2UR UR4, SR_CTAID.X ;  /* 0x00000000000479c3 */ /* 0x000e220000002500 */
[----:B------:R-:W1:Y:S07]  /*0030*/  LDCU UR5, c[0x0][0x390] ;  /* 0x00007200ff0577ac */ /* 0x000e6e0008000800 */
[----:B------:R-:W0:Y:S02]  /*0040*/  LDC R2, c[0x0][0x360] ;  /* 0x0000d800ff027b82 */ /* 0x000e240000000800 */
[----:B0-----:R-:W-:-:S05]  /*0050*/  IMAD R2, R2, UR4, R3 ;  /* 0x0000000402027c24 */ /* 0x001fca000f8e0203 */
[----:B-1----:R-:W-:-:S13]  /*0060*/  ISETP.GE.AND P0, PT, R2, UR5, PT ;  /* 0x0000000502007c0c */ /* 0x002fda000bf06270 */
[----:B------:R-:W-:Y:S05]  /*0070*/  @P0 EXIT ;  /* 0x000000000000094d */ /* 0x000fea0003800000 */
[----:B------:R-:W0:Y:S01]  /*0080*/  LDC.64 R4, c[0x0][0x388] ;  /* 0x0000e200ff047b82 */ /* 0x000e220000000a00 */
[----:B------:R-:W1:Y:S01]  /*0090*/  LDCU.64 UR4, c[0x0][0x358] ;  /* 0x00006b00ff0477ac */ /* 0x000e620008000a00 */
[----:B0-----:R-:W-:-:S06]  /*00a0*/  IMAD.WIDE R4, R2, 0x4, R4 ;  /* 0x0000000402047825 */ /* 0x001fcc00078e0204 */
[----:B-1----:R-:W2:Y:S01]  /*00b0*/  LDG.E R4, desc[UR4][R4.64] ;  /* 0x0000000404047981 */ /* 0x002ea2000c1e1900 */
[----:B------:R-:W-:Y:S01]  /*00c0*/  BSSY.RECONVERGENT B0, `(.L_x_0) ;  /* 0x000000d000007945 */ /* 0x000fe20003800200 */
[----:B--2---:R-:W-:-:S04]  /*00d0*/  FADD R0, R4, 1 ;  /* 0x3f80000004007421 */ /* 0x004fc80000000000 */
[----:B------:R0:W1:Y:S01]  /*00e0*/  MUFU.RSQ R3, R0 ;  /* 0x0000000000037308 */ /* 0x0000620000001400 */
[----:B------:R-:W-:-:S04]  /*00f0*/  IADD3 R6, PT, PT, R0, -0xd000000, RZ ;  /* 0xf300000000067810 */ /* 0x000fc80007ffe0ff */
[----:B------:R-:W-:-:S13]  /*0100*/  ISETP.GT.U32.AND P0, PT, R6, 0x727fffff, PT ;  /* 0x727fffff0600780c */ /* 0x000fda0003f04070 */
[----:B01----:R-:W-:Y:S05]  /*0110*/  @!P0 BRA `(.L_x_1) ;  /* 0x00000000000c8947 */ /* 0x003fea0003800000 */
[----:B------:R-:W-:-:S07]  /*0120*/  MOV R8, 0x140 ;  /* 0x0000014000087802 */ /* 0x000fce0000000f00 */
[----:B------:R-:W-:Y:S05]  /*0130*/  CALL.REL.NOINC `($__internal_0_$__cuda_sm20_sqrt_rn_f32_slowpath) ;  /* 0x0000005c005c7944 */ /* 0x000fea0003c00000 */
[----:B------:R-:W-:Y:S05]  /*0140*/  BRA `(.L_x_2) ;  /* 0x0000000000107947 */ /* 0x000fea0003800000 */
.L_x_1:
[----:B------:R-:W-:Y:S01]  /*0150*/  FMUL.FTZ R5, R0, R3 ;  /* 0x0000000300057220 */ /* 0x000fe20000410000 */
[----:B------:R-:W-:-:S03]  /*0160*/  FMUL.FTZ R3, R3, 0.5 ;  /* 0x3f00000003037820 */ /* 0x000fc60000410000 */
[----:B------:R-:W-:-:S04]  /*0170*/  FFMA R0, -R5, R5, R0 ;  /* 0x0000000505007223 */ /* 0x000fc80000000100 */
[----:B------:R-:W-:-:S07]  /*0180*/  FFMA R0, R0, R3, R5 ;  /* 0x0000000300007223 */ /* 0x000fce0000000005 */
.L_x_2:
[----:B------:R-:W-:Y:S05]  /*0190*/  BSYNC.RECONVERGENT B0 ;  /* 0x0000000000007941 */ /* 0x000fea0003800200 */
.L_x_0:
[----:B------:R-:W-:Y:S01]  /*01a0*/  FADD R3, R0, 1 ;  /* 0x3f80000000037421 */ /* 0x000fe20000000000 */
[----:B------:R-:W-:Y:S03]  /*01b0*/  BSSY.RECONVERGENT B0, `(.L_x_3) ;  /* 0x000000d000007945 */ /* 0x000fe60003800200 */
[----:B------:R0:W1:Y:S01]  /*01c0*/  MUFU.RSQ R4, R3 ;  /* 0x0000000300047308 */ /* 0x0000620000001400 */
[----:B------:R-:W-:-:S04]  /*01d0*/  IADD3 R0, PT, PT, R3, -0xd000000, RZ ;  /* 0xf300000003007810 */ /* 0x000fc80007ffe0ff */
[----:B------:R-:W-:-:S13]  /*01e0*/  ISETP.GT.U32.AND P0, PT, R0, 0x727fffff, PT ;  /* 0x727fffff0000780c */ /* 0x000fda0003f04070 */
[----:B01----:R-:W-:Y:S05]  /*01f0*/  @!P0 BRA `(.L_x_4) ;  /* 0x0000000000108947 */ /* 0x003fea0003800000 */
[----:B------:R-:W-:Y:S02]  /*0200*/  MOV R0, R3 ;  /* 0x0000000300007202 */ /* 0x000fe40000000f00 */
[----:B------:R-:W-:-:S07]  /*0210*/  MOV R8, 0x230 ;  /* 0x0000023000087802 */ /* 0x000fce0000000f00 */
[----:B------:R-:W-:Y:S05]  /*0220*/  CALL.REL.NOINC `($__internal_0_$__cuda_sm20_sqrt_rn_f32_slowpath) ;  /* 0x0000005c00207944 */ /* 0x000fea0003c00000 */
[----:B------:R-:W-:Y:S05]  /*0230*/  BRA `(.L_x_5) ;  /* 0x0000000000107947 */ /* 0x000fea0003800000 */
.L_x_4:
[----:B------:R-:W-:Y:S01]  /*0240*/  FMUL.FTZ R0, R3, R4 ;  /* 0x0000000403007220 */ /* 0x000fe20000410000 */
[----:B------:R-:W-:-:S03]  /*0250*/  FMUL.FTZ R4, R4, 0.5 ;  /* 0x3f00000004047820 */ /* 0x000fc60000410000 */
[----:B------:R-:W-:-:S04]  /*0260*/  FFMA R3, -R0, R0, R3 ;  /* 0x0000000000037223 */ /* 0x000fc80000000103 */
[----:B------:R-:W-:-:S07]  /*0270*/  FFMA R0, R3, R4, R0 ;  /* 0x0000000403007223 */ /* 0x000fce0000000000 */
.L_x_5:
[----:B------:R-:W-:Y:S05]  /*0280*/  BSYNC.RECONVERGENT B0 ;  /* 0x0000000000007941 */ /* 0x000fea0003800200 */
.L_x_3:
        /* <DEDUP_REMOVED lines=10> */
.L_x_7:
[----:B------:R-:W-:Y:S01]  /*0330*/  FMUL.FTZ R0, R3, R4 ;  /* 0x0000000403007220 */ /* 0x000fe20000410000 */
[----:B------:R-:W-:-:S03]  /*0340*/  FMUL.FTZ R4, R4, 0.5 ;  /* 0x3f00000004047820 */ /* 0x000fc60000410000 */
[----:B------:R-:W-:-:S04]  /*0350*/  FFMA R3, -R0, R0, R3 ;  /* 0x0000000000037223 */ /* 0x000fc80000000103 */
[----:B------:R-:W-:-:S07]  /*0360*/  FFMA R0, R3, R4, R0 ;  /* 0x0000000403007223 */ /* 0x000fce0000000000 */
.L_x_8:
[----:B------:R-:W-:Y:S05]  /*0370*/  BSYNC.RECONVERGENT B0 ;  /* 0x0000000000007941 */ /* 0x000fea0003800200 */
.L_x_6:
        /* <DEDUP_REMOVED lines=10> */
.L_x_10:
[----:B------:R-:W-:Y:S01]  /*0420*/  FMUL.FTZ R0, R3, R4 ;  /* 0x0000000403007220 */ /* 0x000fe20000410000 */
[----:B------:R-:W-:-:S03]  /*0430*/  FMUL.FTZ R4, R4, 0.5 ;  /* 0x3f00000004047820 */ /* 0x000fc60000410000 */
[----:B------:R-:W-:-:S04]  /*0440*/  FFMA R3, -R0, R0, R3 ;  /* 0x0000000000037223 */ /* 0x000fc80000000103 */
[----:B------:R-:W-:-:S07]  /*0450*/  FFMA R0, R3, R4, R0 ;  /* 0x0000000403007223 */ /* 0x000fce0000000000 */
.L_x_11:
[----:B------:R-:W-:Y:S05]  /*0460*/  BSYNC.RECONVERGENT B0 ;  /* 0x0000000000007941 */ /* 0x000fea0003800200 */
.L_x_9:
        /* <DEDUP_REMOVED lines=10> */
.L_x_13:
[----:B------:R-:W-:Y:S01]  /*0510*/  FMUL.FTZ R0, R3, R4 ;  /* 0x0000000403007220 */ /* 0x000fe20000410000 */
[----:B------:R-:W-:-:S03]  /*0520*/  FMUL.FTZ R4, R4, 0.5 ;  /* 0x3f00000004047820 */ /* 0x000fc60000410000 */
[----:B------:R-:W-:-:S04]  /*0530*/  FFMA R3, -R0, R0, R3 ;  /* 0x0000000000037223 */ /* 0x000fc80000000103 */
[----:B------:R-:W-:-:S07]  /*0540*/  FFMA R0, R3, R4, R0 ;  /* 0x0000000403007223 */ /* 0x000fce0000000000 */
.L_x_14:
[----:B------:R-:W-:Y:S05]  /*0550*/  BSYNC.RECONVERGENT B0 ;  /* 0x0000000000007941 */ /* 0x000fea0003800200 */
.L_x_12:
        /* <DEDUP_REMOVED lines=10> */
.L_x_16:
[----:B------:R-:W-:Y:S01]  /*0600*/  FMUL.FTZ R0, R3, R4 ;  /* 0x0000000403007220 */ /* 0x000fe20000410000 */
[----:B------:R-:W-:-:S03]  /*0610*/  FMUL.FTZ R4, R4, 0.5 ;  /* 0x3f00000004047820 */ /* 0x000fc60000410000 */
[----:B------:R-:W-:-:S04]  /*0620*/  FFMA R3, -R0, R0, R3 ;  /* 0x0000000000037223 */ /* 0x000fc80000000103 */
[----:B------:R-:W-:-:S07]  /*0630*/  FFMA R0, R3, R4, R0 ;  /* 0x0000000403007223 */ /* 0x000fce0000000000 */
.L_x_17:
[----:B------:R-:W-:Y:S05]  /*0640*/  BSYNC.RECONVERGENT B0 ;  /* 0x0000000000007941 */ /* 0x000fea0003800200 */
.L_x_15:
        /* <DEDUP_REMOVED lines=10> */
.L_x_19:
[----:B------:R-:W-:Y:S01]  /*06f0*/  FMUL.FTZ R0, R3, R4 ;  /* 0x0000000403007220 */ /* 0x000fe20000410000 */
[----:B------:R-:W-:-:S03]  /*0700*/  FMUL.FTZ R4, R4, 0.5 ;  /* 0x3f00000004047820 */ /* 0x000fc60000410000 */
[----:B------:R-:W-:-:S04]  /*0710*/  FFMA R3, -R0, R0, R3 ;  /* 0x0000000000037223 */ /* 0x000fc80000000103 */
[----:B------:R-:W-:-:S07]  /*0720*/  FFMA R0, R3, R4, R0 ;  /* 0x0000000403007223 */ /* 0x000fce0000000000 */
.L_x_20:
[----:B------:R-:W-:Y:S05]  /*0730*/  BSYNC.RECONVERGENT B0 ;  /* 0x0000000000007941 */ /* 0x000fea0003800200 */
.L_x_18:
        /* <DEDUP_REMOVED lines=10> */
.L_x_22:
[----:B------:R-:W-:Y:S01]  /*07e0*/  FMUL.FTZ R0, R3, R4 ;  /* 0x0000000403007220 */ /* 0x000fe20000410000 */
[----:B------:R-:W-:-:S03]  /*07f0*/  FMUL.FTZ R4, R4, 0.5 ;  /* 0x3f00000004047820 */ /* 0x000fc60000410000 */
[----:B------:R-:W-:-:S04]  /*0800*/  FFMA R3, -R0, R0, R3 ;  /* 0x0000000000037223 */ /* 0x000fc80000000103 */
[----:B------:R-:W-:-:S07]  /*0810*/  FFMA R0, R3, R4, R0 ;  /* 0x0000000403007223 */ /* 0x000fce0000000000 */
.L_x_23:
[----:B------:R-:W-:Y:S05]  /*0820*/  BSYNC.RECONVERGENT B0 ;  /* 0x0000000000007941 */ /* 0x000fea0003800200 */
.L_x_21:
        /* <DEDUP_REMOVED lines=10> */
.L_x_25:
[----:B------:R-:W-:Y:S01]  /*08d0*/  FMUL.FTZ R0, R3, R4 ;  /* 0x0000000403007220 */ /* 0x000fe20000410000 */
[----:B------:R-:W-:-:S03]  /*08e0*/  FMUL.FTZ R4, R4, 0.5 ;  /* 0x3f00000004047820 */ /* 0x000fc60000410000 */
[----:B------:R-:W-:-:S04]  /*08f0*/  FFMA R3, -R0, R0, R3 ;  /* 0x0000000000037223 */ /* 0x000fc80000000103 */
[----:B------:R-:W-:-:S07]  /*0900*/  FFMA R0, R3, R4, R0 ;  /* 0x0000000403007223 */ /* 0x000fce0000000000 */
.L_x_26:
[----:B------:R-:W-:Y:S05]  /*0910*/  BSYNC.RECONVERGENT B0 ;  /* 0x0000000000007941 */ /* 0x000fea0003800200 */
.L_x_24:
        /* <DEDUP_REMOVED lines=10> */
.L_x_28:
[----:B------:R-:W-:Y:S01]  /*09c0*/  FMUL.FTZ R0, R3, R4 ;  /* 0x0000000403007220 */ /* 0x000fe20000410000 */
[----:B------:R-:W-:-:S03]  /*09d0*/  FMUL.FTZ R4, R4, 0.5 ;  /* 0x3f00000004047820 */ /* 0x000fc60000410000 */
[----:B------:R-:W-:-:S04]  /*09e0*/  FFMA R3, -R0, R0, R3 ;  /* 0x0000000000037223 */ /* 0x000fc80000000103 */
[----:B------:R-:W-:-:S07]  /*09f0*/  FFMA R0, R3, R4, R0 ;  /* 0x0000000403007223 */ /* 0x000fce0000000000 */
.L_x_29:
[----:B------:R-:W-:Y:S05]  /*0a00*/  BSYNC.RECONVERGENT B0 ;  /* 0x0000000000007941 */ /* 0x000fea0003800200 */
.L_x_27:
        /* <DEDUP_REMOVED lines=10> */
.L_x_31:
[----:B------:R-:W-:Y:S01]  /*0ab0*/  FMUL.FTZ R0, R3, R4 ;  /* 0x0000000403007220 */ /* 0x000fe20000410000 */
[----:B------:R-:W-:-:S03]  /*0ac0*/  FMUL.FTZ R4, R4, 0.5 ;  /* 0x3f00000004047820 */ /* 0x000fc60000410000 */
[----:B------:R-:W-:-:S04]  /*0ad0*/  FFMA R3, -R0, R0, R3 ;  /* 0x0000000000037223 */ /* 0x000fc80000000103 */
[----:B------:R-:W-:-:S07]  /*0ae0*/  FFMA R0, R3, R4, R0 ;  /* 0x0000000403007223 */ /* 0x000fce0000000000 */
.L_x_32:
[----:B------:R-:W-:Y:S05]  /*0af0*/  BSYNC.RECONVERGENT B0 ;  /* 0x0000000000007941 */ /* 0x000fea0003800200 */
.L_x_30:
        /* <DEDUP_REMOVED lines=10> */
.L_x_34:
[----:B------:R-:W-:Y:S01]  /*0ba0*/  FMUL.FTZ R0, R3, R4 ;  /* 0x0000000403007220 */ /* 0x000fe20000410000 */
[----:B------:R-:W-:-:S03]  /*0bb0*/  FMUL.FTZ R4, R4, 0.5 ;  /* 0x3f00000004047820 */ /* 0x000fc60000410000 */
[----:B------:R-:W-:-:S04]  /*0bc0*/  FFMA R3, -R0, R0, R3 ;  /* 0x0000000000037223 */ /* 0x000fc80000000103 */
[----:B------:R-:W-:-:S07]  /*0bd0*/  FFMA R0, R3, R4, R0 ;  /* 0x0000000403007223 */ /* 0x000fce0000000000 */
.L_x_35:
[----:B------:R-:W-:Y:S05]  /*0be0*/  BSYNC.RECONVERGENT B0 ;  /* 0x0000000000007941 */ /* 0x000fea0003800200 */
.L_x_33:
        /* <DEDUP_REMOVED lines=10> */
.L_x_37:
[----:B------:R-:W-:Y:S01]  /*0c90*/  FMUL.FTZ R0, R3, R4 ;  /* 0x0000000403007220 */ /* 0x000fe20000410000 */
[----:B------:R-:W-:-:S03]  /*0ca0*/  FMUL.FTZ R4, R4, 0.5 ;  /* 0x3f00000004047820 */ /* 0x000fc60000410000 */
[----:B------:R-:W-:-:S04]  /*0cb0*/  FFMA R3, -R0, R0, R3 ;  /* 0x0000000000037223 */ /* 0x000fc80000000103 */
[----:B------:R-:W-:-:S07]  /*0cc0*/  FFMA R0, R3, R4, R0 ;  /* 0x0000000403007223 */ /* 0x000fce0000000000 */
.L_x_38:
[----:B------:R-:W-:Y:S05]  /*0cd0*/  BSYNC.RECONVERGENT B0 ;  /* 0x0000000000007941 */ /* 0x000fea0003800200 */
.L_x_36:
        /* <DEDUP_REMOVED lines=10> */
.L_x_40:
[----:B------:R-:W-:Y:S01]  /*0d80*/  FMUL.FTZ R0, R3, R4 ;  /* 0x0000000403007220 */ /* 0x000fe20000410000 */
[----:B------:R-:W-:-:S03]  /*0d90*/  FMUL.FTZ R4, R4, 0.5 ;  /* 0x3f00000004047820 */ /* 0x000fc60000410000 */
[----:B------:R-:W-:-:S04]  /*0da0*/  FFMA R3, -R0, R0, R3 ;  /* 0x0000000000037223 */ /* 0x000fc80000000103 */
[----:B------:R-:W-:-:S07]  /*0db0*/  FFMA R0, R3, R4, R0 ;  /* 0x0000000403007223 */ /* 0x000fce0000000000 */
.L_x_41:
[----:B------:R-:W-:Y:S05]  /*0dc0*/  BSYNC.RECONVERGENT B0 ;  /* 0x0000000000007941 */ /* 0x000fea0003800200 */
.L_x_39:
        /* <DEDUP_REMOVED lines=10> */
.L_x_43:
[----:B------:R-:W-:Y:S01]  /*0e70*/  FMUL.FTZ R0, R3, R4 ;  /* 0x0000000403007220 */ /* 0x000fe20000410000 */
[----:B------:R-:W-:-:S03]  /*0e80*/  FMUL.FTZ R4, R4, 0.5 ;  /* 0x3f00000004047820 */ /* 0x000fc60000410000 */
[----:B------:R-:W-:-:S04]  /*0e90*/  FFMA R3, -R0, R0, R3 ;  /* 0x0000000000037223 */ /* 0x000fc80000000103 */
[----:B------:R-:W-:-:S07]  /*0ea0*/  FFMA R0, R3, R4, R0 ;  /* 0x0000000403007223 */ /* 0x000fce0000000000 */
.L_x_44:
[----:B------:R-:W-:Y:S05]  /*0eb0*/  BSYNC.RECONVERGENT B0 ;  /* 0x0000000000007941 */ /* 0x000fea0003800200 */
.L_x_42:
        /* <DEDUP_REMOVED lines=10> */
.L_x_46:
[----:B------:R-:W-:Y:S01]  /*0f60*/  FMUL.FTZ R0, R3, R4 ;  /* 0x0000000403007220 */ /* 0x000fe20000410000 */
[----:B------:R-:W-:-:S03]  /*0f70*/  FMUL.FTZ R4, R4, 0.5 ;  /* 0x3f00000004047820 */ /* 0x000fc60000410000 */
[----:B------:R-:W-:-:S04]  /*0f80*/  FFMA R3, -R0, R0, R3 ;  /* 0x0000000000037223 */ /* 0x000fc80000000103 */
[----:B------:R-:W-:-:S07]  /*0f90*/  FFMA R0, R3, R4, R0 ;  /* 0x0000000403007223 */ /* 0x000fce0000000000 */
.L_x_47:
[----:B------:R-:W-:Y:S05]  /*0fa0*/  BSYNC.RECONVERGENT B0 ;  /* 0x0000000000007941 */ /* 0x000fea0003800200 */
.L_x_45:
        /* <DEDUP_REMOVED lines=10> */
.L_x_49:
[----:B------:R-:W-:Y:S01]  /*1050*/  FMUL.FTZ R0, R3, R4 ;  /* 0x0000000403007220 */ /* 0x000fe20000410000 */
[----:B------:R-:W-:-:S03]  /*1060*/  FMUL.FTZ R4, R4, 0.5 ;  /* 0x3f00000004047820 */ /* 0x000fc60000410000 */
[----:B------:R-:W-:-:S04]  /*1070*/  FFMA R3, -R0, R0, R3 ;  /* 0x0000000000037223 */ /* 0x000fc80000000103 */
[----:B------:R-:W-:-:S07]  /*1080*/  FFMA R0, R3, R4, R0 ;  /* 0x0000000403007223 */ /* 0x000fce0000000000 */
.L_x_50:
[----:B------:R-:W-:Y:S05]  /*1090*/  BSYNC.RECONVERGENT B0 ;  /* 0x0000000000007941 */ /* 0x000fea0003800200 */
.L_x_48:
        /* <DEDUP_REMOVED lines=10> */
.L_x_52:
[----:B------:R-:W-:Y:S01]  /*1140*/  FMUL.FTZ R0, R3, R4 ;  /* 0x0000000403007220 */ /* 0x000fe20000410000 */
[----:B------:R-:W-:-:S03]  /*1150*/  FMUL.FTZ R4, R4, 0.5 ;  /* 0x3f00000004047820 */ /* 0x000fc60000410000 */
[----:B------:R-:W-:-:S04]  /*1160*/  FFMA R3, -R0, R0, R3 ;  /* 0x0000000000037223 */ /* 0x000fc80000000103 */
[----:B------:R-:W-:-:S07]  /*1170*/  FFMA R0, R3, R4, R0 ;  /* 0x0000000403007223 */ /* 0x000fce0000000000 */
.L_x_53:
[----:B------:R-:W-:Y:S05]  /*1180*/  BSYNC.RECONVERGENT B0 ;  /* 0x0000000000007941 */ /* 0x000fea0003800200 */
.L_x_51:
        /* <DEDUP_REMOVED lines=10> */
.L_x_55:
[----:B------:R-:W-:Y:S01]  /*1230*/  FMUL.FTZ R0, R3, R4 ;  /* 0x0000000403007220 */ /* 0x000fe20000410000 */
[----:B------:R-:W-:-:S03]  /*1240*/  FMUL.FTZ R4, R4, 0.5 ;  /* 0x3f00000004047820 */ /* 0x000fc60000410000 */
[----:B------:R-:W-:-:S04]  /*1250*/  FFMA R3, -R0, R0, R3 ;  /* 0x0000000000037223 */ /* 0x000fc80000000103 */
[----:B------:R-:W-:-:S07]  /*1260*/  FFMA R0, R3, R4, R0 ;  /* 0x0000000403007223 */ /* 0x000fce0000000000 */
.L_x_56:
[----:B------:R-:W-:Y:S05]  /*1270*/  BSYNC.RECONVERGENT B0 ;  /* 0x0000000000007941 */ /* 0x000fea0003800200 */
.L_x_54:
        /* <DEDUP_REMOVED lines=10> */
.L_x_58:
[----:B------:R-:W-:Y:S01]  /*1320*/  FMUL.FTZ R0, R3, R4 ;  /* 0x0000000403007220 */ /* 0x000fe20000410000 */
[----:B------:R-:W-:-:S03]  /*1330*/  FMUL.FTZ R4, R4, 0.5 ;  /* 0x3f00000004047820 */ /* 0x000fc60000410000 */
[----:B------:R-:W-:-:S04]  /*1340*/  FFMA R3, -R0, R0, R3 ;  /* 0x0000000000037223 */ /* 0x000fc80000000103 */
[----:B------:R-:W-:-:S07]  /*1350*/  FFMA R0, R3, R4, R0 ;  /* 0x0000000403007223 */ /* 0x000fce0000000000 */
.L_x_59:
[----:B------:R-:W-:Y:S05]  /*1360*/  BSYNC.RECONVERGENT B0 ;  /* 0x0000000000007941 */ /* 0x000fea0003800200 */
.L_x_57:
        /* <DEDUP_REMOVED lines=10> */
.L_x_61:
[----:B------:R-:W-:Y:S01]  /*1410*/  FMUL.FTZ R0, R3, R4 ;  /* 0x0000000403007220 */ /* 0x000fe20000410000 */
[----:B------:R-:W-:-:S03]  /*1420*/  FMUL.FTZ R4, R4, 0.5 ;  /* 0x3f00000004047820 */ /* 0x000fc60000410000 */
[----:B------:R-:W-:-:S04]  /*1430*/  FFMA R3, -R0, R0, R3 ;  /* 0x0000000000037223 */ /* 0x000fc80000000103 */
[----:B------:R-:W-:-:S07]  /*1440*/  FFMA R0, R3, R4, R0 ;  /* 0x0000000403007223 */ /* 0x000fce0000000000 */
.L_x_62:
[----:B------:R-:W-:Y:S05]  /*1450*/  BSYNC.RECONVERGENT B0 ;  /* 0x0000000000007941 */ /* 0x000fea0003800200 */
.L_x_60:
        /* <DEDUP_REMOVED lines=10> */
.L_x_64:
[----:B------:R-:W-:Y:S01]  /*1500*/  FMUL.FTZ R0, R3, R4 ;  /* 0x0000000403007220 */ /* 0x000fe20000410000 */
[----:B------:R-:W-:-:S03]  /*1510*/  FMUL.FTZ R4, R4, 0.5 ;  /* 0x3f00000004047820 */ /* 0x000fc60000410000 */
[----:B------:R-:W-:-:S04]  /*1520*/  FFMA R3, -R0, R0, R3 ;  /* 0x0000000000037223 */ /* 0x000fc80000000103 */
[----:B------:R-:W-:-:S07]  /*1530*/  FFMA R0, R3, R4, R0 ;  /* 0x0000000403007223 */ /* 0x000fce0000000000 */
.L_x_65:
[----:B------:R-:W-:Y:S05]  /*1540*/  BSYNC.RECONVERGENT B0 ;  /* 0x0000000000007941 */ /* 0x000fea0003800200 */
.L_x_63:
        /* <DEDUP_REMOVED lines=10> */
.L_x_67:
[----:B------:R-:W-:Y:S01]  /*15f0*/  FMUL.FTZ R0, R3, R4 ;  /* 0x0000000403007220 */ /* 0x000fe20000410000 */
[----:B------:R-:W-:-:S03]  /*1600*/  FMUL.FTZ R4, R4, 0.5 ;  /* 0x3f00000004047820 */ /* 0x000fc60000410000 */
[----:B------:R-:W-:-:S04]  /*1610*/  FFMA R3, -R0, R0, R3 ;  /* 0x0000000000037223 */ /* 0x000fc80000000103 */
[----:B------:R-:W-:-:S07]  /*1620*/  FFMA R0, R3, R4, R0 ;  /* 0x0000000403007223 */ /* 0x000fce0000000000 */
.L_x_68:
[----:B------:R-:W-:Y:S05]  /*1630*/  BSYNC.RECONVERGENT B0 ;  /* 0x0000000000007941 */ /* 0x000fea0003800200 */
.L_x_66:
        /* <DEDUP_REMOVED lines=10> */
.L_x_70:
[----:B------:R-:W-:Y:S01]  /*16e0*/  FMUL.FTZ R0, R3, R4 ;  /* 0x0000000403007220 */ /* 0x000fe20000410000 */
[----:B------:R-:W-:-:S03]  /*16f0*/  FMUL.FTZ R4, R4, 0.5 ;  /* 0x3f00000004047820 */ /* 0x000fc60000410000 */
[----:B------:R-:W-:-:S04]  /*1700*/  FFMA R3, -R0, R0, R3 ;  /* 0x0000000000037223 */ /* 0x000fc80000000103 */
[----:B------:R-:W-:-:S07]  /*1710*/  FFMA R0, R3, R4, R0 ;  /* 0x0000000403007223 */ /* 0x000fce0000000000 */
.L_x_71:
[----:B------:R-:W-:Y:S05]  /*1720*/  BSYNC.RECONVERGENT B0 ;  /* 0x0000000000007941 */ /* 0x000fea0003800200 */
.L_x_69:
        /* <DEDUP_REMOVED lines=10> */
.L_x_73:
[----:B------:R-:W-:Y:S01]  /*17d0*/  FMUL.FTZ R0, R3, R4 ;  /* 0x0000000403007220 */ /* 0x000fe20000410000 */
[----:B------:R-:W-:-:S03]  /*17e0*/  FMUL.FTZ R4, R4, 0.5 ;  /* 0x3f00000004047820 */ /* 0x000fc60000410000 */
[----:B------:R-:W-:-:S04]  /*17f0*/  FFMA R3, -R0, R0, R3 ;  /* 0x0000000000037223 */ /* 0x000fc80000000103 */
[----:B------:R-:W-:-:S07]  /*1800*/  FFMA R0, R3, R4, R0 ;  /* 0x0000000403007223 */ /* 0x000fce0000000000 */
.L_x_74:
[----:B------:R-:W-:Y:S05]  /*1810*/  BSYNC.RECONVERGENT B0 ;  /* 0x0000000000007941 */ /* 0x000fea0003800200 */
.L_x_72:
        /* <DEDUP_REMOVED lines=10> */
.L_x_76:
[----:B------:R-:W-:Y:S01]  /*18c0*/  FMUL.FTZ R0, R3, R4 ;  /* 0x0000000403007220 */ /* 0x000fe20000410000 */
[----:B------:R-:W-:-:S03]  /*18d0*/  FMUL.FTZ R4, R4, 0.5 ;  /* 0x3f00000004047820 */ /* 0x000fc60000410000 */
[----:B------:R-:W-:-:S04]  /*18e0*/  FFMA R3, -R0, R0, R3 ;  /* 0x0000000000037223 */ /* 0x000fc80000000103 */
[----:B------:R-:W-:-:S07]  /*18f0*/  FFMA R0, R3, R4, R0 ;  /* 0x0000000403007223 */ /* 0x000fce0000000000 */
.L_x_77:
[----:B------:R-:W-:Y:S05]  /*1900*/  BSYNC.RECONVERGENT B0 ;  /* 0x0000000000007941 */ /* 0x000fea0003800200 */
.L_x_75:
        /* <DEDUP_REMOVED lines=10> */
.L_x_79:
[----:B------:R-:W-:Y:S01]  /*19b0*/  FMUL.FTZ R0, R3, R4 ;  /* 0x0000000403007220 */ /* 0x000fe20000410000 */
[----:B------:R-:W-:-:S03]  /*19c0*/  FMUL.FTZ R4, R4, 0.5 ;  /* 0x3f00000004047820 */ /* 0x000fc60000410000 */
[----:B------:R-:W-:-:S04]  /*19d0*/  FFMA R3, -R0, R0, R3 ;  /* 0x0000000000037223 */ /* 0x000fc80000000103 */
[----:B------:R-:W-:-:S07]  /*19e0*/  FFMA R0, R3, R4, R0 ;  /* 0x0000000403007223 */ /* 0x000fce0000000000 */
.L_x_80:
[----:B------:R-:W-:Y:S05]  /*19f0*/  BSYNC.RECONVERGENT B0 ;  /* 0x0000000000007941 */ /* 0x000fea0003800200 */
.L_x_78:
        /* <DEDUP_REMOVED lines=10> */
.L_x_82:
[----:B------:R-:W-:Y:S01]  /*1aa0*/  FMUL.FTZ R0, R3, R4 ;  /* 0x0000000403007220 */ /* 0x000fe20000410000 */
[----:B------:R-:W-:-:S03]  /*1ab0*/  FMUL.FTZ R4, R4, 0.5 ;  /* 0x3f00000004047820 */ /* 0x000fc60000410000 */
[----:B------:R-:W-:-:S04]  /*1ac0*/  FFMA R3, -R0, R0, R3 ;  /* 0x0000000000037223 */ /* 0x000fc80000000103 */
[----:B------:R-:W-:-:S07]  /*1ad0*/  FFMA R0, R3, R4, R0 ;  /* 0x0000000403007223 */ /* 0x000fce0000000000 */
.L_x_83:
[----:B------:R-:W-:Y:S05]  /*1ae0*/  BSYNC.RECONVERGENT B0 ;  /* 0x0000000000007941 */ /* 0x000fea0003800200 */
.L_x_81:
        /* <DEDUP_REMOVED lines=10> */
.L_x_85:
[----:B------:R-:W-:Y:S01]  /*1b90*/  FMUL.FTZ R0, R3, R4 ;  /* 0x0000000403007220 */ /* 0x000fe20000410000 */
[----:B------:R-:W-:-:S03]  /*1ba0*/  FMUL.FTZ R4, R4, 0.5 ;  /* 0x3f00000004047820 */ /* 0x000fc60000410000 */
[----:B------:R-:W-:-:S04]  /*1bb0*/  FFMA R3, -R0, R0, R3 ;  /* 0x0000000000037223 */ /* 0x000fc80000000103 */
[----:B------:R-:W-:-:S07]  /*1bc0*/  FFMA R0, R3, R4, R0 ;  /* 0x0000000403007223 */ /* 0x000fce0000000000 */
.L_x_86:
[----:B------:R-:W-:Y:S05]  /*1bd0*/  BSYNC.RECONVERGENT B0 ;  /* 0x0000000000007941 */ /* 0x000fea0003800200 */
.L_x_84:
        /* <DEDUP_REMOVED lines=10> */
.L_x_88:
[----:B------:R-:W-:Y:S01]  /*1c80*/  FMUL.FTZ R0, R3, R4 ;  /* 0x0000000403007220 */ /* 0x000fe20000410000 */
[----:B------:R-:W-:-:S03]  /*1c90*/  FMUL.FTZ R4, R4, 0.5 ;  /* 0x3f00000004047820 */ /* 0x000fc60000410000 */
[----:B------:R-:W-:-:S04]  /*1ca0*/  FFMA R3, -R0, R0, R3 ;  /* 0x0000000000037223 */ /* 0x000fc80000000103 */
[----:B------:R-:W-:-:S07]  /*1cb0*/  FFMA R0, R3, R4, R0 ;  /* 0x0000000403007223 */ /* 0x000fce0000000000 */
.L_x_89:
[----:B------:R-:W-:Y:S05]  /*1cc0*/  BSYNC.RECONVERGENT B0 ;  /* 0x0000000000007941 */ /* 0x000fea0003800200 */
.L_x_87:
        /* <DEDUP_REMOVED lines=10> */
.L_x_91:
[----:B------:R-:W-:Y:S01]  /*1d70*/  FMUL.FTZ R0, R3, R4 ;  /* 0x0000000403007220 */ /* 0x000fe20000410000 */
[----:B------:R-:W-:-:S03]  /*1d80*/  FMUL.FTZ R4, R4, 0.5 ;  /* 0x3f00000004047820 */ /* 0x000fc60000410000 */
[----:B------:R-:W-:-:S04]  /*1d90*/  FFMA R3, -R0, R0, R3 ;  /* 0x0000000000037223 */ /* 0x000fc80000000103 */
[----:B------:R-:W-:-:S07]  /*1da0*/  FFMA R0, R3, R4, R0 ;  /* 0x0000000403007223 */ /* 0x000fce0000000000 */
.L_x_92:
[----:B------:R-:W-:Y:S05]  /*1db0*/  BSYNC.RECONVERGENT B0 ;  /* 0x0000000000007941 */ /* 0x000fea0003800200 */
.L_x_90:
        /* <DEDUP_REMOVED lines=10> */
.L_x_94:
[----:B------:R-:W-:Y:S01]  /*1e60*/  FMUL.FTZ R0, R3, R4 ;  /* 0x0000000403007220 */ /* 0x000fe20000410000 */
[----:B------:R-:W-:-:S03]  /*1e70*/  FMUL.FTZ R4, R4, 0.5 ;  /* 0x3f00000004047820 */ /* 0x000fc60000410000 */
[----:B------:R-:W-:-:S04]  /*1e80*/  FFMA R3, -R0, R0, R3 ;  /* 0x0000000000037223 */ /* 0x000fc80000000103 */
[----:B------:R-:W-:-:S07]  /*1e90*/  FFMA R0, R3, R4, R0 ;  /* 0x0000000403007223 */ /* 0x000fce0000000000 */
.L_x_95:
[----:B------:R-:W-:Y:S05]  /*1ea0*/  BSYNC.RECONVERGENT B0 ;  /* 0x0000000000007941 */ /* 0x000fea0003800200 */
.L_x_93:
        /* <DEDUP_REMOVED lines=10> */
.L_x_97:
[----:B------:R-:W-:Y:S01]  /*1f50*/  FMUL.FTZ R0, R3, R4 ;  /* 0x0000000403007220 */ /* 0x000fe20000410000 */
[----:B------:R-:W-:-:S03]  /*1f60*/  FMUL.FTZ R4, R4, 0.5 ;  /* 0x3f00000004047820 */ /* 0x000fc60000410000 */
[----:B------:R-:W-:-:S04]  /*1f70*/  FFMA R3, -R0, R0, R3 ;  /* 0x0000000000037223 */ /* 0x000fc80000000103 */
[----:B------:R-:W-:-:S07]  /*1f80*/  FFMA R0, R3, R4, R0 ;  /* 0x0000000403007223 */ /* 0x000fce0000000000 */
.L_x_98:
[----:B------:R-:W-:Y:S05]  /*1f90*/  BSYNC.RECONVERGENT B0 ;  /* 0x0000000000007941 */ /* 0x000fea0003800200 */
.L_x_96:
        /* <DEDUP_REMOVED lines=10> */
.L_x_100:
[----:B------:R-:W-:Y:S01]  /*2040*/  FMUL.FTZ R0, R3, R4 ;  /* 0x0000000403007220 */ /* 0x000fe20000410000 */
[----:B------:R-:W-:-:S03]  /*2050*/  FMUL.FTZ R4, R4, 0.5 ;  /* 0x3f00000004047820 */ /* 0x000fc60000410000 */
[----:B------:R-:W-:-:S04]  /*2060*/  FFMA R3, -R0, R0, R3 ;  /* 0x0000000000037223 */ /* 0x000fc80000000103 */
[----:B------:R-:W-:-:S07]  /*2070*/  FFMA R0, R3, R4, R0 ;  /* 0x0000000403007223 */ /* 0x000fce0000000000 */
.L_x_101:
[----:B------:R-:W-:Y:S05]  /*2080*/  BSYNC.RECONVERGENT B0 ;  /* 0x0000000000007941 */ /* 0x000fea0003800200 */
.L_x_99:
        /* <DEDUP_REMOVED lines=10> */
.L_x_103:
[----:B------:R-:W-:Y:S01]  /*2130*/  FMUL.FTZ R0, R3, R4 ;  /* 0x0000000403007220 */ /* 0x000fe20000410000 */
[----:B------:R-:W-:-:S03]  /*2140*/  FMUL.FTZ R4, R4, 0.5 ;  /* 0x3f00000004047820 */ /* 0x000fc60000410000 */
[----:B------:R-:W-:-:S04]  /*2150*/  FFMA R3, -R0, R0, R3 ;  /* 0x0000000000037223 */ /* 0x000fc80000000103 */
[----:B------:R-:W-:-:S07]  /*2160*/  FFMA R0, R3, R4, R0 ;  /* 0x0000000403007223 */ /* 0x000fce0000000000 */
.L_x_104:
[----:B------:R-:W-:Y:S05]  /*2170*/  BSYNC.RECONVERGENT B0 ;  /* 0x0000000000007941 */ /* 0x000fea0003800200 */
.L_x_102:
        /* <DEDUP_REMOVED lines=10> */
.L_x_106:
[----:B------:R-:W-:Y:S01]  /*2220*/  FMUL.FTZ R0, R3, R4 ;  /* 0x0000000403007220 */ /* 0x000fe20000410000 */
[----:B------:R-:W-:-:S03]  /*2230*/  FMUL.FTZ R4, R4, 0.5 ;  /* 0x3f00000004047820 */ /* 0x000fc60000410000 */
[----:B------:R-:W-:-:S04]  /*2240*/  FFMA R3, -R0, R0, R3 ;  /* 0x0000000000037223 */ /* 0x000fc80000000103 */
[----:B------:R-:W-:-:S07]  /*2250*/  FFMA R0, R3, R4, R0 ;  /* 0x0000000403007223 */ /* 0x000fce0000000000 */
.L_x_107:
[----:B------:R-:W-:Y:S05]  /*2260*/  BSYNC.RECONVERGENT B0 ;  /* 0x0000000000007941 */ /* 0x000fea0003800200 */
.L_x_105:
        /* <DEDUP_REMOVED lines=10> */
.L_x_109:
[----:B------:R-:W-:Y:S01]  /*2310*/  FMUL.FTZ R0, R3, R4 ;  /* 0x0000000403007220 */ /* 0x000fe20000410000 */
[----:B------:R-:W-:-:S03]  /*2320*/  FMUL.FTZ R4, R4, 0.5 ;  /* 0x3f00000004047820 */ /* 0x000fc60000410000 */
[----:B------:R-:W-:-:S04]  /*2330*/  FFMA R3, -R0, R0, R3 ;  /* 0x0000000000037223 */ /* 0x000fc80000000103 */
[----:B------:R-:W-:-:S07]  /*2340*/  FFMA R0, R3, R4, R0 ;  /* 0x0000000403007223 */ /* 0x000fce0000000000 */
.L_x_110:
[----:B------:R-:W-:Y:S05]  /*2350*/  BSYNC.RECONVERGENT B0 ;  /* 0x0000000000007941 */ /* 0x000fea0003800200 */
.L_x_108:
        /* <DEDUP_REMOVED lines=10> */
.L_x_112:
[----:B------:R-:W-:Y:S01]  /*2400*/  FMUL.FTZ R0, R3, R4 ;  /* 0x0000000403007220 */ /* 0x000fe20000410000 */
[----:B------:R-:W-:-:S03]  /*2410*/  FMUL.FTZ R4, R4, 0.5 ;  /* 0x3f00000004047820 */ /* 0x000fc60000410000 */
[----:B------:R-:W-:-:S04]  /*2420*/  FFMA R3, -R0, R0, R3 ;  /* 0x0000000000037223 */ /* 0x000fc80000000103 */
[----:B------:R-:W-:-:S07]  /*2430*/  FFMA R0, R3, R4, R0 ;  /* 0x0000000403007223 */ /* 0x000fce0000000000 */
.L_x_113:
[----:B------:R-:W-:Y:S05]  /*2440*/  BSYNC.RECONVERGENT B0 ;  /* 0x0000000000007941 */ /* 0x000fea0003800200 */
.L_x_111:
        /* <DEDUP_REMOVED lines=10> */
.L_x_115:
[----:B------:R-:W-:Y:S01]  /*24f0*/  FMUL.FTZ R0, R3, R4 ;  /* 0x0000000403007220 */ /* 0x000fe20000410000 */
[----:B------:R-:W-:-:S03]  /*2500*/  FMUL.FTZ R4, R4, 0.5 ;  /* 0x3f00000004047820 */ /* 0x000fc60000410000 */
[----:B------:R-:W-:-:S04]  /*2510*/  FFMA R3, -R0, R0, R3 ;  /* 0x0000000000037223 */ /* 0x000fc80000000103 */
[----:B------:R-:W-:-:S07]  /*2520*/  FFMA R0, R3, R4, R0 ;  /* 0x0000000403007223 */ /* 0x000fce0000000000 */
.L_x_116:
[----:B------:R-:W-:Y:S05]  /*2530*/  BSYNC.RECONVERGENT B0 ;  /* 0x0000000000007941 */ /* 0x000fea0003800200 */
.L_x_114:
        /* <DEDUP_REMOVED lines=10> */
.L_x_118:
[----:B------:R-:W-:Y:S01]  /*25e0*/  FMUL.FTZ R0, R3, R4 ;  /* 0x0000000403007220 */ /* 0x000fe20000410000 */
[----:B------:R-:W-:-:S03]  /*25f0*/  FMUL.FTZ R4, R4, 0.5 ;  /* 0x3f00000004047820 */ /* 0x000fc60000410000 */
[----:B------:R-:W-:-:S04]  /*2600*/  FFMA R3, -R0, R0, R3 ;  /* 0x0000000000037223 */ /* 0x000fc80000000103 */
[----:B------:R-:W-:-:S07]  /*2610*/  FFMA R0, R3, R4, R0 ;  /* 0x0000000403007223 */ /* 0x000fce0000000000 */
.L_x_119:
[----:B------:R-:W-:Y:S05]  /*2620*/  BSYNC.RECONVERGENT B0 ;  /* 0x0000000000007941 */ /* 0x000fea0003800200 */
.L_x_117:
        /* <DEDUP_REMOVED lines=10> */
.L_x_121:
[----:B------:R-:W-:Y:S01]  /*26d0*/  FMUL.FTZ R0, R3, R4 ;  /* 0x0000000403007220 */ /* 0x000fe20000410000 */
[----:B------:R-:W-:-:S03]  /*26e0*/  FMUL.FTZ R4, R4, 0.5 ;  /* 0x3f00000004047820 */ /* 0x000fc60000410000 */
[----:B------:R-:W-:-:S04]  /*26f0*/  FFMA R3, -R0, R0, R3 ;  /* 0x0000000000037223 */ /* 0x000fc80000000103 */
[----:B------:R-:W-:-:S07]  /*2700*/  FFMA R0, R3, R4, R0 ;  /* 0x0000000403007223 */ /* 0x000fce0000000000 */
.L_x_122:
[----:B------:R-:W-:Y:S05]  /*2710*/  BSYNC.RECONVERGENT B0 ;  /* 0x0000000000007941 */ /* 0x000fea0003800200 */
.L_x_120:
        /* <DEDUP_REMOVED lines=10> */
.L_x_124:
[----:B------:R-:W-:Y:S01]  /*27c0*/  FMUL.FTZ R0, R3, R4 ;  /* 0x0000000403007220 */ /* 0x000fe20000410000 */
[----:B------:R-:W-:-:S03]  /*27d0*/  FMUL.FTZ R4, R4, 0.5 ;  /* 0x3f00000004047820 */ /* 0x000fc60000410000 */
[----:B------:R-:W-:-:S04]  /*27e0*/  FFMA R3, -R0, R0, R3 ;  /* 0x0000000000037223 */ /* 0x000fc80000000103 */
[----:B------:R-:W-:-:S07]  /*27f0*/  FFMA R0, R3, R4, R0 ;  /* 0x0000000403007223 */ /* 0x000fce0000000000 */
.L_x_125:
[----:B------:R-:W-:Y:S05]  /*2800*/  BSYNC.RECONVERGENT B0 ;  /* 0x0000000000007941 */ /* 0x000fea0003800200 */
.L_x_123:
        /* <DEDUP_REMOVED lines=10> */
.L_x_127:
[----:B------:R-:W-:Y:S01]  /*28b0*/  FMUL.FTZ R0, R3, R4 ;  /* 0x0000000403007220 */ /* 0x000fe20000410000 */
[----:B------:R-:W-:-:S03]  /*28c0*/  FMUL.FTZ R4, R4, 0.5 ;  /* 0x3f00000004047820 */ /* 0x000fc60000410000 */
[----:B------:R-:W-:-:S04]  /*28d0*/  FFMA R3, -R0, R0, R3 ;  /* 0x0000000000037223 */ /* 0x000fc80000000103 */
[----:B------:R-:W-:-:S07]  /*28e0*/  FFMA R0, R3, R4, R0 ;  /* 0x0000000403007223 */ /* 0x000fce0000000000 */
.L_x_128:
[----:B------:R-:W-:Y:S05]  /*28f0*/  BSYNC.RECONVERGENT B0 ;  /* 0x0000000000007941 */ /* 0x000fea0003800200 */
.L_x_126:
        /* <DEDUP_REMOVED lines=10> */
.L_x_130:
[----:B------:R-:W-:Y:S01]  /*29a0*/  FMUL.FTZ R0, R3, R4 ;  /* 0x0000000403007220 */ /* 0x000fe20000410000 */
[----:B------:R-:W-:-:S03]  /*29b0*/  FMUL.FTZ R4, R4, 0.5 ;  /* 0x3f00000004047820 */ /* 0x000fc60000410000 */
[----:B------:R-:W-:-:S04]  /*29c0*/  FFMA R3, -R0, R0, R3 ;  /* 0x0000000000037223 */ /* 0x000fc80000000103 */
[----:B------:R-:W-:-:S07]  /*29d0*/  FFMA R0, R3, R4, R0 ;  /* 0x0000000403007223 */ /* 0x000fce0000000000 */
.L_x_131:
[----:B------:R-:W-:Y:S05]  /*29e0*/  BSYNC.RECONVERGENT B0 ;  /* 0x0000000000007941 */ /* 0x000fea0003800200 */
.L_x_129:
        /* <DEDUP_REMOVED lines=10> */
.L_x_133:
[----:B------:R-:W-:Y:S01]  /*2a90*/  FMUL.FTZ R0, R3, R4 ;  /* 0x0000000403007220 */ /* 0x000fe20000410000 */
[----:B------:R-:W-:-:S03]  /*2aa0*/  FMUL.FTZ R4, R4, 0.5 ;  /* 0x3f00000004047820 */ /* 0x000fc60000410000 */
[----:B------:R-:W-:-:S04]  /*2ab0*/  FFMA R3, -R0, R0, R3 ;  /* 0x0000000000037223 */ /* 0x000fc80000000103 */
[----:B------:R-:W-:-:S07]  /*2ac0*/  FFMA R0, R3, R4, R0 ;  /* 0x0000000403007223 */ /* 0x000fce0000000000 */
.L_x_134:
[----:B------:R-:W-:Y:S05]  /*2ad0*/  BSYNC.RECONVERGENT B0 ;  /* 0x0000000000007941 */ /* 0x000fea0003800200 */
.L_x_132:
        /* <DEDUP_REMOVED lines=10> */
.L_x_136:
[----:B------:R-:W-:Y:S01]  /*2b80*/  FMUL.FTZ R0, R3, R4 ;  /* 0x0000000403007220 */ /* 0x000fe20000410000 */
[----:B------:R-:W-:-:S03]  /*2b90*/  FMUL.FTZ R4, R4, 0.5 ;  /* 0x3f00000004047820 */ /* 0x000fc60000410000 */
[----:B------:R-:W-:-:S04]  /*2ba0*/  FFMA R3, -R0, R0, R3 ;  /* 0x0000000000037223 */ /* 0x000fc80000000103 */
[----:B------:R-:W-:-:S07]  /*2bb0*/  FFMA R0, R3, R4, R0 ;  /* 0x0000000403007223 */ /* 0x000fce0000000000 */
.L_x_137:
[----:B------:R-:W-:Y:S05]  /*2bc0*/  BSYNC.RECONVERGENT B0 ;  /* 0x0000000000007941 */ /* 0x000fea0003800200 */
.L_x_135:
        /* <DEDUP_REMOVED lines=10> */
.L_x_139:
[----:B------:R-:W-:Y:S01]  /*2c70*/  FMUL.FTZ R0, R3, R4 ;  /* 0x0000000403007220 */ /* 0x000fe20000410000 */
[----:B------:R-:W-:-:S03]  /*2c80*/  FMUL.FTZ R4, R4, 0.5 ;  /* 0x3f00000004047820 */ /* 0x000fc60000410000 */
[----:B------:R-:W-:-:S04]  /*2c90*/  FFMA R3, -R0, R0, R3 ;  /* 0x0000000000037223 */ /* 0x000fc80000000103 */
[----:B------:R-:W-:-:S07]  /*2ca0*/  FFMA R0, R3, R4, R0 ;  /* 0x0000000403007223 */ /* 0x000fce0000000000 */
.L_x_140:
[----:B------:R-:W-:Y:S05]  /*2cb0*/  BSYNC.RECONVERGENT B0 ;  /* 0x0000000000007941 */ /* 0x000fea0003800200 */
.L_x_138:
        /* <DEDUP_REMOVED lines=10> */
.L_x_142:
[----:B------:R-:W-:Y:S01]  /*2d60*/  FMUL.FTZ R0, R3, R4 ;  /* 0x0000000403007220 */ /* 0x000fe20000410000 */
[----:B------:R-:W-:-:S03]  /*2d70*/  FMUL.FTZ R4, R4, 0.5 ;  /* 0x3f00000004047820 */ /* 0x000fc60000410000 */
[----:B------:R-:W-:-:S04]  /*2d80*/  FFMA R3, -R0, R0, R3 ;  /* 0x0000000000037223 */ /* 0x000fc80000000103 */
[----:B------:R-:W-:-:S07]  /*2d90*/  FFMA R0, R3, R4, R0 ;  /* 0x0000000403007223 */ /* 0x000fce0000000000 */
.L_x_143:
[----:B------:R-:W-:Y:S05]  /*2da0*/  BSYNC.RECONVERGENT B0 ;  /* 0x0000000000007941 */ /* 0x000fea0003800200 */
.L_x_141:
        /* <DEDUP_REMOVED lines=10> */
.L_x_145:
[----:B------:R-:W-:Y:S01]  /*2e50*/  FMUL.FTZ R0, R3, R4 ;  /* 0x0000000403007220 */ /* 0x000fe20000410000 */
[----:B------:R-:W-:-:S03]  /*2e60*/  FMUL.FTZ R4, R4, 0.5 ;  /* 0x3f00000004047820 */ /* 0x000fc60000410000 */
[----:B------:R-:W-:-:S04]  /*2e70*/  FFMA R3, -R0, R0, R3 ;  /* 0x0000000000037223 */ /* 0x000fc80000000103 */
[----:B------:R-:W-:-:S07]  /*2e80*/  FFMA R0, R3, R4, R0 ;  /* 0x0000000403007223 */ /* 0x000fce0000000000 */
.L_x_146:
[----:B------:R-:W-:Y:S05]  /*2e90*/  BSYNC.RECONVERGENT B0 ;  /* 0x0000000000007941 */ /* 0x000fea0003800200 */
.L_x_144:
        /* <DEDUP_REMOVED lines=10> */
.L_x_148:
[----:B------:R-:W-:Y:S01]  /*2f40*/  FMUL.FTZ R0, R3, R4 ;  /* 0x0000000403007220 */ /* 0x000fe20000410000 */
[----:B------:R-:W-:-:S03]  /*2f50*/  FMUL.FTZ R4, R4, 0.5 ;  /* 0x3f00000004047820 */ /* 0x000fc60000410000 */
[----:B------:R-:W-:-:S04]  /*2f60*/  FFMA R3, -R0, R0, R3 ;  /* 0x0000000000037223 */ /* 0x000fc80000000103 */
[----:B------:R-:W-:-:S07]  /*2f70*/  FFMA R0, R3, R4, R0 ;  /* 0x0000000403007223 */ /* 0x000fce0000000000 */
.L_x_149:
[----:B------:R-:W-:Y:S05]  /*2f80*/  BSYNC.RECONVERGENT B0 ;  /* 0x0000000000007941 */ /* 0x000fea0003800200 */
.L_x_147:
        /* <DEDUP_REMOVED lines=10> */
.L_x_151:
[----:B------:R-:W-:Y:S01]  /*3030*/  FMUL.FTZ R0, R3, R4 ;  /* 0x0000000403007220 */ /* 0x000fe20000410000 */
[----:B------:R-:W-:-:S03]  /*3040*/  FMUL.FTZ R4, R4, 0.5 ;  /* 0x3f00000004047820 */ /* 0x000fc60000410000 */
[----:B------:R-:W-:-:S04]  /*3050*/  FFMA R3, -R0, R0, R3 ;  /* 0x0000000000037223 */ /* 0x000fc80000000103 */
[----:B------:R-:W-:-:S07]  /*3060*/  FFMA R0, R3, R4, R0 ;  /* 0x0000000403007223 */ /* 0x000fce0000000000 */
.L_x_152:
[----:B------:R-:W-:Y:S05]  /*3070*/  BSYNC.RECONVERGENT B0 ;  /* 0x0000000000007941 */ /* 0x000fea0003800200 */
.L_x_150:
        /* <DEDUP_REMOVED lines=10> */
.L_x_154:
[----:B------:R-:W-:Y:S01]  /*3120*/  FMUL.FTZ R0, R3, R4 ;  /* 0x0000000403007220 */ /* 0x000fe20000410000 */
[----:B------:R-:W-:-:S03]  /*3130*/  FMUL.FTZ R4, R4, 0.5 ;  /* 0x3f00000004047820 */ /* 0x000fc60000410000 */
[----:B------:R-:W-:-:S04]  /*3140*/  FFMA R3, -R0, R0, R3 ;  /* 0x0000000000037223 */ /* 0x000fc80000000103 */
[----:B------:R-:W-:-:S07]  /*3150*/  FFMA R0, R3, R4, R0 ;  /* 0x0000000403007223 */ /* 0x000fce0000000000 */
.L_x_155:
[----:B------:R-:W-:Y:S05]  /*3160*/  BSYNC.RECONVERGENT B0 ;  /* 0x0000000000007941 */ /* 0x000fea0003800200 */
.L_x_153:
        /* <DEDUP_REMOVED lines=10> */
.L_x_157:
[----:B------:R-:W-:Y:S01]  /*3210*/  FMUL.FTZ R0, R3, R4 ;  /* 0x0000000403007220 */ /* 0x000fe20000410000 */
[----:B------:R-:W-:-:S03]  /*3220*/  FMUL.FTZ R4, R4, 0.5 ;  /* 0x3f00000004047820 */ /* 0x000fc60000410000 */
[----:B------:R-:W-:-:S04]  /*3230*/  FFMA R3, -R0, R0, R3 ;  /* 0x0000000000037223 */ /* 0x000fc80000000103 */
[----:B------:R-:W-:-:S07]  /*3240*/  FFMA R0, R3, R4, R0 ;  /* 0x0000000403007223 */ /* 0x000fce0000000000 */
.L_x_158:
[----:B------:R-:W-:Y:S05]  /*3250*/  BSYNC.RECONVERGENT B0 ;  /* 0x0000000000007941 */ /* 0x000fea0003800200 */
.L_x_156:
        /* <DEDUP_REMOVED lines=10> */
.L_x_160:
[----:B------:R-:W-:Y:S01]  /*3300*/  FMUL.FTZ R0, R3, R4 ;  /* 0x0000000403007220 */ /* 0x000fe20000410000 */
[----:B------:R-:W-:-:S03]  /*3310*/  FMUL.FTZ R4, R4, 0.5 ;  /* 0x3f00000004047820 */ /* 0x000fc60000410000 */
[----:B------:R-:W-:-:S04]  /*3320*/  FFMA R3, -R0, R0, R3 ;  /* 0x0000000000037223 */ /* 0x000fc80000000103 */
[----:B------:R-:W-:-:S07]  /*3330*/  FFMA R0, R3, R4, R0 ;  /* 0x0000000403007223 */ /* 0x000fce0000000000 */
.L_x_161:
[----:B------:R-:W-:Y:S05]  /*3340*/  BSYNC.RECONVERGENT B0 ;  /* 0x0000000000007941 */ /* 0x000fea0003800200 */
.L_x_159:
        /* <DEDUP_REMOVED lines=10> */
.L_x_163:
[----:B------:R-:W-:Y:S01]  /*33f0*/  FMUL.FTZ R0, R3, R4 ;  /* 0x0000000403007220 */ /* 0x000fe20000410000 */
[----:B------:R-:W-:-:S03]  /*3400*/  FMUL.FTZ R4, R4, 0.5 ;  /* 0x3f00000004047820 */ /* 0x000fc60000410000 */
[----:B------:R-:W-:-:S04]  /*3410*/  FFMA R3, -R0, R0, R3 ;  /* 0x0000000000037223 */ /* 0x000fc80000000103 */
[----:B------:R-:W-:-:S07]  /*3420*/  FFMA R0, R3, R4, R0 ;  /* 0x0000000403007223 */ /* 0x000fce0000000000 */
.L_x_164:
[----:B------:R-:W-:Y:S05]  /*3430*/  BSYNC.RECONVERGENT B0 ;  /* 0x0000000000007941 */ /* 0x000fea0003800200 */
.L_x_162:
        /* <DEDUP_REMOVED lines=10> */
.L_x_166:
[----:B------:R-:W-:Y:S01]  /*34e0*/  FMUL.FTZ R0, R3, R4 ;  /* 0x0000000403007220 */ /* 0x000fe20000410000 */
[----:B------:R-:W-:-:S03]  /*34f0*/  FMUL.FTZ R4, R4, 0.5 ;  /* 0x3f00000004047820 */ /* 0x000fc60000410000 */
[----:B------:R-:W-:-:S04]  /*3500*/  FFMA R3, -R0, R0, R3 ;  /* 0x0000000000037223 */ /* 0x000fc80000000103 */
[----:B------:R-:W-:-:S07]  /*3510*/  FFMA R0, R3, R4, R0 ;  /* 0x0000000403007223 */ /* 0x000fce0000000000 */
.L_x_167:
[----:B------:R-:W-:Y:S05]  /*3520*/  BSYNC.RECONVERGENT B0 ;  /* 0x0000000000007941 */ /* 0x000fea0003800200 */
.L_x_165:
        /* <DEDUP_REMOVED lines=10> */
.L_x_169:
[----:B------:R-:W-:Y:S01]  /*35d0*/  FMUL.FTZ R0, R3, R4 ;  /* 0x0000000403007220 */ /* 0x000fe20000410000 */
[----:B------:R-:W-:-:S03]  /*35e0*/  FMUL.FTZ R4, R4, 0.5 ;  /* 0x3f00000004047820 */ /* 0x000fc60000410000 */
[----:B------:R-:W-:-:S04]  /*35f0*/  FFMA R3, -R0, R0, R3 ;  /* 0x0000000000037223 */ /* 0x000fc80000000103 */
[----:B------:R-:W-:-:S07]  /*3600*/  FFMA R0, R3, R4, R0 ;  /* 0x0000000403007223 */ /* 0x000fce0000000000 */
.L_x_170:
[----:B------:R-:W-:Y:S05]  /*3610*/  BSYNC.RECONVERGENT B0 ;  /* 0x0000000000007941 */ /* 0x000fea0003800200 */
.L_x_168:
        /* <DEDUP_REMOVED lines=10> */
.L_x_172:
[----:B------:R-:W-:Y:S01]  /*36c0*/  FMUL.FTZ R0, R3, R4 ;  /* 0x0000000403007220 */ /* 0x000fe20000410000 */
[----:B------:R-:W-:-:S03]  /*36d0*/  FMUL.FTZ R4, R4, 0.5 ;  /* 0x3f00000004047820 */ /* 0x000fc60000410000 */
[----:B------:R-:W-:-:S04]  /*36e0*/  FFMA R3, -R0, R0, R3 ;  /* 0x0000000000037223 */ /* 0x000fc80000000103 */
[----:B------:R-:W-:-:S07]  /*36f0*/  FFMA R0, R3, R4, R0 ;  /* 0x0000000403007223 */ /* 0x000fce0000000000 */
.L_x_173:
[----:B------:R-:W-:Y:S05]  /*3700*/  BSYNC.RECONVERGENT B0 ;  /* 0x0000000000007941 */ /* 0x000fea0003800200 */
.L_x_171:
        /* <DEDUP_REMOVED lines=10> */
.L_x_175:
[----:B------:R-:W-:Y:S01]  /*37b0*/  FMUL.FTZ R0, R3, R4 ;  /* 0x0000000403007220 */ /* 0x000fe20000410000 */
[----:B------:R-:W-:-:S03]  /*37c0*/  FMUL.FTZ R4, R4, 0.5 ;  /* 0x3f00000004047820 */ /* 0x000fc60000410000 */
[----:B------:R-:W-:-:S04]  /*37d0*/  FFMA R3, -R0, R0, R3 ;  /* 0x0000000000037223 */ /* 0x000fc80000000103 */
[----:B------:R-:W-:-:S07]  /*37e0*/  FFMA R0, R3, R4, R0 ;  /* 0x0000000403007223 */ /* 0x000fce0000000000 */
.L_x_176:
[----:B------:R-:W-:Y:S05]  /*37f0*/  BSYNC.RECONVERGENT B0 ;  /* 0x0000000000007941 */ /* 0x000fea0003800200 */
.L_x_174:
        /* <DEDUP_REMOVED lines=10> */
.L_x_178:
[----:B------:R-:W-:Y:S01]  /*38a0*/  FMUL.FTZ R0, R3, R4 ;  /* 0x0000000403007220 */ /* 0x000fe20000410000 */
[----:B------:R-:W-:-:S03]  /*38b0*/  FMUL.FTZ R4, R4, 0.5 ;  /* 0x3f00000004047820 */ /* 0x000fc60000410000 */
[----:B------:R-:W-:-:S04]  /*38c0*/  FFMA R3, -R0, R0, R3 ;  /* 0x0000000000037223 */ /* 0x000fc80000000103 */
[----:B------:R-:W-:-:S07]  /*38d0*/  FFMA R0, R3, R4, R0 ;  /* 0x0000000403007223 */ /* 0x000fce0000000000 */
.L_x_179:
[----:B------:R-:W-:Y:S05]  /*38e0*/  BSYNC.RECONVERGENT B0 ;  /* 0x0000000000007941 */ /* 0x000fea0003800200 */
.L_x_177:
        /* <DEDUP_REMOVED lines=10> */
.L_x_181:
[----:B------:R-:W-:Y:S01]  /*3990*/  FMUL.FTZ R0, R3, R4 ;  /* 0x0000000403007220 */ /* 0x000fe20000410000 */
[----:B------:R-:W-:-:S03]  /*39a0*/  FMUL.FTZ R4, R4, 0.5 ;  /* 0x3f00000004047820 */ /* 0x000fc60000410000 */
[----:B------:R-:W-:-:S04]  /*39b0*/  FFMA R3, -R0, R0, R3 ;  /* 0x0000000000037223 */ /* 0x000fc80000000103 */
[----:B------:R-:W-:-:S07]  /*39c0*/  FFMA R0, R3, R4, R0 ;  /* 0x0000000403007223 */ /* 0x000fce0000000000 */
.L_x_182:
[----:B------:R-:W-:Y:S05]  /*39d0*/  BSYNC.RECONVERGENT B0 ;  /* 0x0000000000007941 */ /* 0x000fea0003800200 */
.L_x_180:
        /* <DEDUP_REMOVED lines=10> */
.L_x_184:
[----:B------:R-:W-:Y:S01]  /*3a80*/  FMUL.FTZ R0, R3, R4 ;  /* 0x0000000403007220 */ /* 0x000fe20000410000 */
[----:B------:R-:W-:-:S03]  /*3a90*/  FMUL.FTZ R4, R4, 0.5 ;  /* 0x3f00000004047820 */ /* 0x000fc60000410000 */
[----:B------:R-:W-:-:S04]  /*3aa0*/  FFMA R3, -R0, R0, R3 ;  /* 0x0000000000037223 */ /* 0x000fc80000000103 */
[----:B------:R-:W-:-:S07]  /*3ab0*/  FFMA R0, R3, R4, R0 ;  /* 0x0000000403007223 */ /* 0x000fce0000000000 */
.L_x_185:
[----:B------:R-:W-:Y:S05]  /*3ac0*/  BSYNC.RECONVERGENT B0 ;  /* 0x0000000000007941 */ /* 0x000fea0003800200 */
.L_x_183:
        /* <DEDUP_REMOVED lines=10> */
.L_x_187:
[----:B------:R-:W-:Y:S01]  /*3b70*/  FMUL.FTZ R0, R3, R4 ;  /* 0x0000000403007220 */ /* 0x000fe20000410000 */
[----:B------:R-:W-:-:S03]  /*3b80*/  FMUL.FTZ R4, R4, 0.5 ;  /* 0x3f00000004047820 */ /* 0x000fc60000410000 */
[----:B------:R-:W-:-:S04]  /*3b90*/  FFMA R3, -R0, R0, R3 ;  /* 0x0000000000037223 */ /* 0x000fc80000000103 */
[----:B------:R-:W-:-:S07]  /*3ba0*/  FFMA R0, R3, R4, R0 ;  /* 0x0000000403007223 */ /* 0x000fce0000000000 */
.L_x_188:
[----:B------:R-:W-:Y:S05]  /*3bb0*/  BSYNC.RECONVERGENT B0 ;  /* 0x0000000000007941 */ /* 0x000fea0003800200 */
.L_x_186:
        /* <DEDUP_REMOVED lines=10> */
.L_x_190:
[----:B------:R-:W-:Y:S01]  /*3c60*/  FMUL.FTZ R0, R3, R4 ;  /* 0x0000000403007220 */ /* 0x000fe20000410000 */
[----:B------:R-:W-:-:S03]  /*3c70*/  FMUL.FTZ R4, R4, 0.5 ;  /* 0x3f00000004047820 */ /* 0x000fc60000410000 */
[----:B------:R-:W-:-:S04]  /*3c80*/  FFMA R3, -R0, R0, R3 ;  /* 0x0000000000037223 */ /* 0x000fc80000000103 */
[----:B------:R-:W-:-:S07]  /*3c90*/  FFMA R0, R3, R4, R0 ;  /* 0x0000000403007223 */ /* 0x000fce0000000000 */
.L_x_191:
[----:B------:R-:W-:Y:S05]  /*3ca0*/  BSYNC.RECONVERGENT B0 ;  /* 0x0000000000007941 */ /* 0x000fea0003800200 */
.L_x_189:
        /* <DEDUP_REMOVED lines=10> */
.L_x_193:
[----:B------:R-:W-:Y:S01]  /*3d50*/  FMUL.FTZ R0, R3, R4 ;  /* 0x0000000403007220 */ /* 0x000fe20000410000 */
[----:B------:R-:W-:-:S03]  /*3d60*/  FMUL.FTZ R4, R4, 0.5 ;  /* 0x3f00000004047820 */ /* 0x000fc60000410000 */
[----:B------:R-:W-:-:S04]  /*3d70*/  FFMA R3, -R0, R0, R3 ;  /* 0x0000000000037223 */ /* 0x000fc80000000103 */
[----:B------:R-:W-:-:S07]  /*3d80*/  FFMA R0, R3, R4, R0 ;  /* 0x0000000403007223 */ /* 0x000fce0000000000 */
.L_x_194:
[----:B------:R-:W-:Y:S05]  /*3d90*/  BSYNC.RECONVERGENT B0 ;  /* 0x0000000000007941 */ /* 0x000fea0003800200 */
.L_x_192:
        /* <DEDUP_REMOVED lines=10> */
.L_x_196:
[----:B------:R-:W-:Y:S01]  /*3e40*/  FMUL.FTZ R0, R3, R4 ;  /* 0x0000000403007220 */ /* 0x000fe20000410000 */
[----:B------:R-:W-:-:S03]  /*3e50*/  FMUL.FTZ R4, R4, 0.5 ;  /* 0x3f00000004047820 */ /* 0x000fc60000410000 */
[----:B------:R-:W-:-:S04]  /*3e60*/  FFMA R3, -R0, R0, R3 ;  /* 0x0000000000037223 */ /* 0x000fc80000000103 */
[----:B------:R-:W-:-:S07]  /*3e70*/  FFMA R0, R3, R4, R0 ;  /* 0x0000000403007223 */ /* 0x000fce0000000000 */
.L_x_197:
[----:B------:R-:W-:Y:S05]  /*3e80*/  BSYNC.RECONVERGENT B0 ;  /* 0x0000000000007941 */ /* 0x000fea0003800200 */
.L_x_195:
        /* <DEDUP_REMOVED lines=10> */
.L_x_199:
[----:B------:R-:W-:Y:S01]  /*3f30*/  FMUL.FTZ R0, R3, R4 ;  /* 0x0000000403007220 */ /* 0x000fe20000410000 */
[----:B------:R-:W-:-:S03]  /*3f40*/  FMUL.FTZ R4, R4, 0.5 ;  /* 0x3f00000004047820 */ /* 0x000fc60000410000 */
[----:B------:R-:W-:-:S04]  /*3f50*/  FFMA R3, -R0, R0, R3 ;  /* 0x0000000000037223 */ /* 0x000fc80000000103 */
[----:B------:R-:W-:-:S07]  /*3f60*/  FFMA R0, R3, R4, R0 ;  /* 0x0000000403007223 */ /* 0x000fce0000000000 */
.L_x_200:
[----:B------:R-:W-:Y:S05]  /*3f70*/  BSYNC.RECONVERGENT B0 ;  /* 0x0000000000007941 */ /* 0x000fea0003800200 */
.L_x_198:
        /* <DEDUP_REMOVED lines=10> */
.L_x_202:
[----:B------:R-:W-:Y:S01]  /*4020*/  FMUL.FTZ R0, R3, R4 ;  /* 0x0000000403007220 */ /* 0x000fe20000410000 */
[----:B------:R-:W-:-:S03]  /*4030*/  FMUL.FTZ R4, R4, 0.5 ;  /* 0x3f00000004047820 */ /* 0x000fc60000410000 */
[----:B------:R-:W-:-:S04]  /*4040*/  FFMA R3, -R0, R0, R3 ;  /* 0x0000000000037223 */ /* 0x000fc80000000103 */
[----:B------:R-:W-:-:S07]  /*4050*/  FFMA R0, R3, R4, R0 ;  /* 0x0000000403007223 */ /* 0x000fce0000000000 */
.L_x_203:
[----:B------:R-:W-:Y:S05]  /*4060*/  BSYNC.RECONVERGENT B0 ;  /* 0x0000000000007941 */ /* 0x000fea0003800200 */
.L_x_201:
        /* <DEDUP_REMOVED lines=10> */
.L_x_205:
[----:B------:R-:W-:Y:S01]  /*4110*/  FMUL.FTZ R0, R3, R4 ;  /* 0x0000000403007220 */ /* 0x000fe20000410000 */
[----:B------:R-:W-:-:S03]  /*4120*/  FMUL.FTZ R4, R4, 0.5 ;  /* 0x3f00000004047820 */ /* 0x000fc60000410000 */
[----:B------:R-:W-:-:S04]  /*4130*/  FFMA R3, -R0, R0, R3 ;  /* 0x0000000000037223 */ /* 0x000fc80000000103 */
[----:B------:R-:W-:-:S07]  /*4140*/  FFMA R0, R3, R4, R0 ;  /* 0x0000000403007223 */ /* 0x000fce0000000000 */
.L_x_206:
[----:B------:R-:W-:Y:S05]  /*4150*/  BSYNC.RECONVERGENT B0 ;  /* 0x0000000000007941 */ /* 0x000fea0003800200 */
.L_x_204:
        /* <DEDUP_REMOVED lines=10> */
.L_x_208:
[----:B------:R-:W-:Y:S01]  /*4200*/  FMUL.FTZ R0, R3, R4 ;  /* 0x0000000403007220 */ /* 0x000fe20000410000 */
[----:B------:R-:W-:-:S03]  /*4210*/  FMUL.FTZ R4, R4, 0.5 ;  /* 0x3f00000004047820 */ /* 0x000fc60000410000 */
[----:B------:R-:W-:-:S04]  /*4220*/  FFMA R3, -R0, R0, R3 ;  /* 0x0000000000037223 */ /* 0x000fc80000000103 */
[----:B------:R-:W-:-:S07]  /*4230*/  FFMA R0, R3, R4, R0 ;  /* 0x0000000403007223 */ /* 0x000fce0000000000 */
.L_x_209:
[----:B------:R-:W-:Y:S05]  /*4240*/  BSYNC.RECONVERGENT B0 ;  /* 0x0000000000007941 */ /* 0x000fea0003800200 */
.L_x_207:
        /* <DEDUP_REMOVED lines=10> */
.L_x_211:
[----:B------:R-:W-:Y:S01]  /*42f0*/  FMUL.FTZ R0, R3, R4 ;  /* 0x0000000403007220 */ /* 0x000fe20000410000 */
[----:B------:R-:W-:-:S03]  /*4300*/  FMUL.FTZ R4, R4, 0.5 ;  /* 0x3f00000004047820 */ /* 0x000fc60000410000 */
[----:B------:R-:W-:-:S04]  /*4310*/  FFMA R3, -R0, R0, R3 ;  /* 0x0000000000037223 */ /* 0x000fc80000000103 */
[----:B------:R-:W-:-:S07]  /*4320*/  FFMA R0, R3, R4, R0 ;  /* 0x0000000403007223 */ /* 0x000fce0000000000 */
.L_x_212:
[----:B------:R-:W-:Y:S05]  /*4330*/  BSYNC.RECONVERGENT B0 ;  /* 0x0000000000007941 */ /* 0x000fea0003800200 */
.L_x_210:
        /* <DEDUP_REMOVED lines=10> */
.L_x_214:
[----:B------:R-:W-:Y:S01]  /*43e0*/  FMUL.FTZ R0, R3, R4 ;  /* 0x0000000403007220 */ /* 0x000fe20000410000 */
[----:B------:R-:W-:-:S03]  /*43f0*/  FMUL.FTZ R4, R4, 0.5 ;  /* 0x3f00000004047820 */ /* 0x000fc60000410000 */
[----:B------:R-:W-:-:S04]  /*4400*/  FFMA R3, -R0, R0, R3 ;  /* 0x0000000000037223 */ /* 0x000fc80000000103 */
[----:B------:R-:W-:-:S07]  /*4410*/  FFMA R0, R3, R4, R0 ;  /* 0x0000000403007223 */ /* 0x000fce0000000000 */
.L_x_215:
[----:B------:R-:W-:Y:S05]  /*4420*/  BSYNC.RECONVERGENT B0 ;  /* 0x0000000000007941 */ /* 0x000fea0003800200 */
.L_x_213:
        /* <DEDUP_REMOVED lines=10> */
.L_x_217:
[----:B------:R-:W-:Y:S01]  /*44d0*/  FMUL.FTZ R0, R3, R4 ;  /* 0x0000000403007220 */ /* 0x000fe20000410000 */
[----:B------:R-:W-:-:S03]  /*44e0*/  FMUL.FTZ R4, R4, 0.5 ;  /* 0x3f00000004047820 */ /* 0x000fc60000410000 */
[----:B------:R-:W-:-:S04]  /*44f0*/  FFMA R3, -R0, R0, R3 ;  /* 0x0000000000037223 */ /* 0x000fc80000000103 */
[----:B------:R-:W-:-:S07]  /*4500*/  FFMA R0, R3, R4, R0 ;  /* 0x0000000403007223 */ /* 0x000fce0000000000 */
.L_x_218:
[----:B------:R-:W-:Y:S05]  /*4510*/  BSYNC.RECONVERGENT B0 ;  /* 0x0000000000007941 */ /* 0x000fea0003800200 */
.L_x_216:
        /* <DEDUP_REMOVED lines=10> */
.L_x_220:
[----:B------:R-:W-:Y:S01]  /*45c0*/  FMUL.FTZ R0, R3, R4 ;  /* 0x0000000403007220 */ /* 0x000fe20000410000 */
[----:B------:R-:W-:-:S03]  /*45d0*/  FMUL.FTZ R4, R4, 0.5 ;  /* 0x3f00000004047820 */ /* 0x000fc60000410000 */
[----:B------:R-:W-:-:S04]  /*45e0*/  FFMA R3, -R0, R0, R3 ;  /* 0x0000000000037223 */ /* 0x000fc80000000103 */
[----:B------:R-:W-:-:S07]  /*45f0*/  FFMA R0, R3, R4, R0 ;  /* 0x0000000403007223 */ /* 0x000fce0000000000 */
.L_x_221:
[----:B------:R-:W-:Y:S05]  /*4600*/  BSYNC.RECONVERGENT B0 ;  /* 0x0000000000007941 */ /* 0x000fea0003800200 */
.L_x_219:
        /* <DEDUP_REMOVED lines=10> */
.L_x_223:
[----:B------:R-:W-:Y:S01]  /*46b0*/  FMUL.FTZ R0, R3, R4 ;  /* 0x0000000403007220 */ /* 0x000fe20000410000 */
[----:B------:R-:W-:-:S03]  /*46c0*/  FMUL.FTZ R4, R4, 0.5 ;  /* 0x3f00000004047820 */ /* 0x000fc60000410000 */
[----:B------:R-:W-:-:S04]  /*46d0*/  FFMA R3, -R0, R0, R3 ;  /* 0x0000000000037223 */ /* 0x000fc80000000103 */
[----:B------:R-:W-:-:S07]  /*46e0*/  FFMA R0, R3, R4, R0 ;  /* 0x0000000403007223 */ /* 0x000fce0000000000 */
.L_x_224:
[----:B------:R-:W-:Y:S05]  /*46f0*/  BSYNC.RECONVERGENT B0 ;  /* 0x0000000000007941 */ /* 0x000fea0003800200 */
.L_x_222:
        /* <DEDUP_REMOVED lines=10> */
.L_x_226:
[----:B------:R-:W-:Y:S01]  /*47a0*/  FMUL.FTZ R0, R3, R4 ;  /* 0x0000000403007220 */ /* 0x000fe20000410000 */
[----:B------:R-:W-:-:S03]  /*47b0*/  FMUL.FTZ R4, R4, 0.5 ;  /* 0x3f00000004047820 */ /* 0x000fc60000410000 */
[----:B------:R-:W-:-:S04]  /*47c0*/  FFMA R3, -R0, R0, R3 ;  /* 0x0000000000037223 */ /* 0x000fc80000000103 */
[----:B------:R-:W-:-:S07]  /*47d0*/  FFMA R0, R3, R4, R0 ;  /* 0x0000000403007223 */ /* 0x000fce0000000000 */
.L_x_227:
[----:B------:R-:W-:Y:S05]  /*47e0*/  BSYNC.RECONVERGENT B0 ;  /* 0x0000000000007941 */ /* 0x000fea0003800200 */
.L_x_225:
        /* <DEDUP_REMOVED lines=10> */
.L_x_229:
[----:B------:R-:W-:Y:S01]  /*4890*/  FMUL.FTZ R0, R3, R4 ;  /* 0x0000000403007220 */ /* 0x000fe20000410000 */
[----:B------:R-:W-:-:S03]  /*48a0*/  FMUL.FTZ R4, R4, 0.5 ;  /* 0x3f00000004047820 */ /* 0x000fc60000410000 */
[----:B------:R-:W-:-:S04]  /*48b0*/  FFMA R3, -R0, R0, R3 ;  /* 0x0000000000037223 */ /* 0x000fc80000000103 */
[----:B------:R-:W-:-:S07]  /*48c0*/  FFMA R0, R3, R4, R0 ;  /* 0x0000000403007223 */ /* 0x000fce0000000000 */
.L_x_230:
[----:B------:R-:W-:Y:S05]  /*48d0*/  BSYNC.RECONVERGENT B0 ;  /* 0x0000000000007941 */ /* 0x000fea0003800200 */
.L_x_228:
        /* <DEDUP_REMOVED lines=10> */
.L_x_232:
[----:B------:R-:W-:Y:S01]  /*4980*/  FMUL.FTZ R0, R3, R4 ;  /* 0x0000000403007220 */ /* 0x000fe20000410000 */
[----:B------:R-:W-:-:S03]  /*4990*/  FMUL.FTZ R4, R4, 0.5 ;  /* 0x3f00000004047820 */ /* 0x000fc60000410000 */
[----:B------:R-:W-:-:S04]  /*49a0*/  FFMA R3, -R0, R0, R3 ;  /* 0x0000000000037223 */ /* 0x000fc80000000103 */
[----:B------:R-:W-:-:S07]  /*49b0*/  FFMA R0, R3, R4, R0 ;  /* 0x0000000403007223 */ /* 0x000fce0000000000 */
.L_x_233:
[----:B------:R-:W-:Y:S05]  /*49c0*/  BSYNC.RECONVERGENT B0 ;  /* 0x0000000000007941 */ /* 0x000fea0003800200 */
.L_x_231:
        /* <DEDUP_REMOVED lines=10> */
.L_x_235:
[----:B------:R-:W-:Y:S01]  /*4a70*/  FMUL.FTZ R0, R3, R4 ;  /* 0x0000000403007220 */ /* 0x000fe20000410000 */
[----:B------:R-:W-:-:S03]  /*4a80*/  FMUL.FTZ R4, R4, 0.5 ;  /* 0x3f00000004047820 */ /* 0x000fc60000410000 */
[----:B------:R-:W-:-:S04]  /*4a90*/  FFMA R3, -R0, R0, R3 ;  /* 0x0000000000037223 */ /* 0x000fc80000000103 */
[----:B------:R-:W-:-:S07]  /*4aa0*/  FFMA R0, R3, R4, R0 ;  /* 0x0000000403007223 */ /* 0x000fce0000000000 */
.L_x_236:
[----:B------:R-:W-:Y:S05]  /*4ab0*/  BSYNC.RECONVERGENT B0 ;  /* 0x0000000000007941 */ /* 0x000fea0003800200 */
.L_x_234:
        /* <DEDUP_REMOVED lines=10> */
.L_x_238:
[----:B------:R-:W-:Y:S01]  /*4b60*/  FMUL.FTZ R0, R3, R4 ;  /* 0x0000000403007220 */ /* 0x000fe20000410000 */
[----:B------:R-:W-:-:S03]  /*4b70*/  FMUL.FTZ R4, R4, 0.5 ;  /* 0x3f00000004047820 */ /* 0x000fc60000410000 */
[----:B------:R-:W-:-:S04]  /*4b80*/  FFMA R3, -R0, R0, R3 ;  /* 0x0000000000037223 */ /* 0x000fc80000000103 */
[----:B------:R-:W-:-:S07]  /*4b90*/  FFMA R0, R3, R4, R0 ;  /* 0x0000000403007223 */ /* 0x000fce0000000000 */
.L_x_239:
[----:B------:R-:W-:Y:S05]  /*4ba0*/  BSYNC.RECONVERGENT B0 ;  /* 0x0000000000007941 */ /* 0x000fea0003800200 */
.L_x_237:
        /* <DEDUP_REMOVED lines=10> */
.L_x_241:
[----:B------:R-:W-:Y:S01]  /*4c50*/  FMUL.FTZ R0, R3, R4 ;  /* 0x0000000403007220 */ /* 0x000fe20000410000 */
[----:B------:R-:W-:-:S03]  /*4c60*/  FMUL.FTZ R4, R4, 0.5 ;  /* 0x3f00000004047820 */ /* 0x000fc60000410000 */
[----:B------:R-:W-:-:S04]  /*4c70*/  FFMA R3, -R0, R0, R3 ;  /* 0x0000000000037223 */ /* 0x000fc80000000103 */
[----:B------:R-:W-:-:S07]  /*4c80*/  FFMA R0, R3, R4, R0 ;  /* 0x0000000403007223 */ /* 0x000fce0000000000 */
.L_x_242:
[----:B------:R-:W-:Y:S05]  /*4c90*/  BSYNC.RECONVERGENT B0 ;  /* 0x0000000000007941 */ /* 0x000fea0003800200 */
.L_x_240:
        /* <DEDUP_REMOVED lines=10> */
.L_x_244:
[----:B------:R-:W-:Y:S01]  /*4d40*/  FMUL.FTZ R0, R3, R4 ;  /* 0x0000000403007220 */ /* 0x000fe20000410000 */
[----:B------:R-:W-:-:S03]  /*4d50*/  FMUL.FTZ R4, R4, 0.5 ;  /* 0x3f00000004047820 */ /* 0x000fc60000410000 */
[----:B------:R-:W-:-:S04]  /*4d60*/  FFMA R3, -R0, R0, R3 ;  /* 0x0000000000037223 */ /* 0x000fc80000000103 */
[----:B------:R-:W-:-:S07]  /*4d70*/  FFMA R0, R3, R4, R0 ;  /* 0x0000000403007223 */ /* 0x000fce0000000000 */
.L_x_245:
[----:B------:R-:W-:Y:S05]  /*4d80*/  BSYNC.RECONVERGENT B0 ;  /* 0x0000000000007941 */ /* 0x000fea0003800200 */
.L_x_243:
        /* <DEDUP_REMOVED lines=10> */
.L_x_247:
[----:B------:R-:W-:Y:S01]  /*4e30*/  FMUL.FTZ R0, R3, R4 ;  /* 0x0000000403007220 */ /* 0x000fe20000410000 */
[----:B------:R-:W-:-:S03]  /*4e40*/  FMUL.FTZ R4, R4, 0.5 ;  /* 0x3f00000004047820 */ /* 0x000fc60000410000 */
[----:B------:R-:W-:-:S04]  /*4e50*/  FFMA R3, -R0, R0, R3 ;  /* 0x0000000000037223 */ /* 0x000fc80000000103 */
[----:B------:R-:W-:-:S07]  /*4e60*/  FFMA R0, R3, R4, R0 ;  /* 0x0000000403007223 */ /* 0x000fce0000000000 */
.L_x_248:
[----:B------:R-:W-:Y:S05]  /*4e70*/  BSYNC.RECONVERGENT B0 ;  /* 0x0000000000007941 */ /* 0x000fea0003800200 */
.L_x_246:
        /* <DEDUP_REMOVED lines=10> */
.L_x_250:
[----:B------:R-:W-:Y:S01]  /*4f20*/  FMUL.FTZ R0, R3, R4 ;  /* 0x0000000403007220 */ /* 0x000fe20000410000 */
[----:B------:R-:W-:-:S03]  /*4f30*/  FMUL.FTZ R4, R4, 0.5 ;  /* 0x3f00000004047820 */ /* 0x000fc60000410000 */
[----:B------:R-:W-:-:S04]  /*4f40*/  FFMA R3, -R0, R0, R3 ;  /* 0x0000000000037223 */ /* 0x000fc80000000103 */
[----:B------:R-:W-:-:S07]  /*4f50*/  FFMA R0, R3, R4, R0 ;  /* 0x0000000403007223 */ /* 0x000fce0000000000 */
.L_x_251:
[----:B------:R-:W-:Y:S05]  /*4f60*/  BSYNC.RECONVERGENT B0 ;  /* 0x0000000000007941 */ /* 0x000fea0003800200 */
.L_x_249:
        /* <DEDUP_REMOVED lines=10> */
.L_x_253:
[----:B------:R-:W-:Y:S01]  /*5010*/  FMUL.FTZ R0, R3, R4 ;  /* 0x0000000403007220 */ /* 0x000fe20000410000 */
[----:B------:R-:W-:-:S03]  /*5020*/  FMUL.FTZ R4, R4, 0.5 ;  /* 0x3f00000004047820 */ /* 0x000fc60000410000 */
[----:B------:R-:W-:-:S04]  /*5030*/  FFMA R3, -R0, R0, R3 ;  /* 0x0000000000037223 */ /* 0x000fc80000000103 */
[----:B------:R-:W-:-:S07]  /*5040*/  FFMA R0, R3, R4, R0 ;  /* 0x0000000403007223 */ /* 0x000fce0000000000 */
.L_x_254:
[----:B------:R-:W-:Y:S05]  /*5050*/  BSYNC.RECONVERGENT B0 ;  /* 0x0000000000007941 */ /* 0x000fea0003800200 */
.L_x_252:
        /* <DEDUP_REMOVED lines=10> */
.L_x_256:
[----:B------:R-:W-:Y:S01]  /*5100*/  FMUL.FTZ R0, R3, R4 ;  /* 0x0000000403007220 */ /* 0x000fe20000410000 */
[----:B------:R-:W-:-:S03]  /*5110*/  FMUL.FTZ R4, R4, 0.5 ;  /* 0x3f00000004047820 */ /* 0x000fc60000410000 */
[----:B------:R-:W-:-:S04]  /*5120*/  FFMA R3, -R0, R0, R3 ;  /* 0x0000000000037223 */ /* 0x000fc80000000103 */
[----:B------:R-:W-:-:S07]  /*5130*/  FFMA R0, R3, R4, R0 ;  /* 0x0000000403007223 */ /* 0x000fce0000000000 */
.L_x_257:
[----:B------:R-:W-:Y:S05]  /*5140*/  BSYNC.RECONVERGENT B0 ;  /* 0x0000000000007941 */ /* 0x000fea0003800200 */
.L_x_255:
        /* <DEDUP_REMOVED lines=10> */
.L_x_259:
[----:B------:R-:W-:Y:S01]  /*51f0*/  FMUL.FTZ R0, R3, R4 ;  /* 0x0000000403007220 */ /* 0x000fe20000410000 */
[----:B------:R-:W-:-:S03]  /*5200*/  FMUL.FTZ R4, R4, 0.5 ;  /* 0x3f00000004047820 */ /* 0x000fc60000410000 */
[----:B------:R-:W-:-:S04]  /*5210*/  FFMA R3, -R0, R0, R3 ;  /* 0x0000000000037223 */ /* 0x000fc80000000103 */
[----:B------:R-:W-:-:S07]  /*5220*/  FFMA R0, R3, R4, R0 ;  /* 0x0000000403007223 */ /* 0x000fce0000000000 */
.L_x_260:
[----:B------:R-:W-:Y:S05]  /*5230*/  BSYNC.RECONVERGENT B0 ;  /* 0x0000000000007941 */ /* 0x000fea0003800200 */
.L_x_258:
        /* <DEDUP_REMOVED lines=10> */
.L_x_262:
[----:B------:R-:W-:Y:S01]  /*52e0*/  FMUL.FTZ R0, R3, R4 ;  /* 0x0000000403007220 */ /* 0x000fe20000410000 */
[----:B------:R-:W-:-:S03]  /*52f0*/  FMUL.FTZ R4, R4, 0.5 ;  /* 0x3f00000004047820 */ /* 0x000fc60000410000 */
[----:B------:R-:W-:-:S04]  /*5300*/  FFMA R3, -R0, R0, R3 ;  /* 0x0000000000037223 */ /* 0x000fc80000000103 */
[----:B------:R-:W-:-:S07]  /*5310*/  FFMA R0, R3, R4, R0 ;  /* 0x0000000403007223 */ /* 0x000fce0000000000 */
.L_x_263:
[----:B------:R-:W-:Y:S05]  /*5320*/  BSYNC.RECONVERGENT B0 ;  /* 0x0000000000007941 */ /* 0x000fea0003800200 */
.L_x_261:
        /* <DEDUP_REMOVED lines=10> */
.L_x_265:
[----:B------:R-:W-:Y:S01]  /*53d0*/  FMUL.FTZ R0, R3, R4 ;  /* 0x0000000403007220 */ /* 0x000fe20000410000 */
[----:B------:R-:W-:-:S03]  /*53e0*/  FMUL.FTZ R4, R4, 0.5 ;  /* 0x3f00000004047820 */ /* 0x000fc60000410000 */
[----:B------:R-:W-:-:S04]  /*53f0*/  FFMA R3, -R0, R0, R3 ;  /* 0x0000000000037223 */ /* 0x000fc80000000103 */
[----:B------:R-:W-:-:S07]  /*5400*/  FFMA R0, R3, R4, R0 ;  /* 0x0000000403007223 */ /* 0x000fce0000000000 */
.L_x_266:
[----:B------:R-:W-:Y:S05]  /*5410*/  BSYNC.RECONVERGENT B0 ;  /* 0x0000000000007941 */ /* 0x000fea0003800200 */
.L_x_264:
        /* <DEDUP_REMOVED lines=10> */
.L_x_268:
[----:B------:R-:W-:Y:S01]  /*54c0*/  FMUL.FTZ R0, R3, R4 ;  /* 0x0000000403007220 */ /* 0x000fe20000410000 */
[----:B------:R-:W-:-:S03]  /*54d0*/  FMUL.FTZ R4, R4, 0.5 ;  /* 0x3f00000004047820 */ /* 0x000fc60000410000 */
[----:B------:R-:W-:-:S04]  /*54e0*/  FFMA R3, -R0, R0, R3 ;  /* 0x0000000000037223 */ /* 0x000fc80000000103 */
[----:B------:R-:W-:-:S07]  /*54f0*/  FFMA R0, R3, R4, R0 ;  /* 0x0000000403007223 */ /* 0x000fce0000000000 */
.L_x_269:
[----:B------:R-:W-:Y:S05]  /*5500*/  BSYNC.RECONVERGENT B0 ;  /* 0x0000000000007941 */ /* 0x000fea0003800200 */
.L_x_267:
        /* <DEDUP_REMOVED lines=10> */
.L_x_271:
[----:B------:R-:W-:Y:S01]  /*55b0*/  FMUL.FTZ R0, R3, R4 ;  /* 0x0000000403007220 */ /* 0x000fe20000410000 */
[----:B------:R-:W-:-:S03]  /*55c0*/  FMUL.FTZ R4, R4, 0.5 ;  /* 0x3f00000004047820 */ /* 0x000fc60000410000 */
[----:B------:R-:W-:-:S04]  /*55d0*/  FFMA R3, -R0, R0, R3 ;  /* 0x0000000000037223 */ /* 0x000fc80000000103 */
[----:B------:R-:W-:-:S07]  /*55e0*/  FFMA R0, R3, R4, R0 ;  /* 0x0000000403007223 */ /* 0x000fce0000000000 */
.L_x_272:
[----:B------:R-:W-:Y:S05]  /*55f0*/  BSYNC.RECONVERGENT B0 ;  /* 0x0000000000007941 */ /* 0x000fea0003800200 */
.L_x_270:
        /* <DEDUP_REMOVED lines=10> */
.L_x_274:
[----:B------:R-:W-:Y:S01]  /*56a0*/  FMUL.FTZ R0, R3, R4 ;  /* 0x0000000403007220 */ /* 0x000fe20000410000 */
[----:B------:R-:W-:-:S03]  /*56b0*/  FMUL.FTZ R4, R4, 0.5 ;  /* 0x3f00000004047820 */ /* 0x000fc60000410000 */
[----:B------:R-:W-:-:S04]  /*56c0*/  FFMA R3, -R0, R0, R3 ;  /* 0x0000000000037223 */ /* 0x000fc80000000103 */
[----:B------:R-:W-:-:S07]  /*56d0*/  FFMA R0, R3, R4, R0 ;  /* 0x0000000403007223 */ /* 0x000fce0000000000 */
.L_x_275:
[----:B------:R-:W-:Y:S05]  /*56e0*/  BSYNC.RECONVERGENT B0 ;  /* 0x0000000000007941 */ /* 0x000fea0003800200 */
.L_x_273:
        /* <DEDUP_REMOVED lines=10> */
.L_x_277:
[----:B------:R-:W-:Y:S01]  /*5790*/  FMUL.FTZ R0, R3, R4 ;  /* 0x0000000403007220 */ /* 0x000fe20000410000 */
[----:B------:R-:W-:-:S03]  /*57a0*/  FMUL.FTZ R4, R4, 0.5 ;  /* 0x3f00000004047820 */ /* 0x000fc60000410000 */
[----:B------:R-:W-:-:S04]  /*57b0*/  FFMA R3, -R0, R0, R3 ;  /* 0x0000000000037223 */ /* 0x000fc80000000103 */
[----:B------:R-:W-:-:S07]  /*57c0*/  FFMA R0, R3, R4, R0 ;  /* 0x0000000403007223 */ /* 0x000fce0000000000 */
.L_x_278:
[----:B------:R-:W-:Y:S05]  /*57d0*/  BSYNC.RECONVERGENT B0 ;  /* 0x0000000000007941 */ /* 0x000fea0003800200 */
.L_x_276:
        /* <DEDUP_REMOVED lines=10> */
.L_x_280:
[----:B------:R-:W-:Y:S01]  /*5880*/  FMUL.FTZ R0, R3, R4 ;  /* 0x0000000403007220 */ /* 0x000fe20000410000 */
[----:B------:R-:W-:-:S03]  /*5890*/  FMUL.FTZ R4, R4, 0.5 ;  /* 0x3f00000004047820 */ /* 0x000fc60000410000 */
[----:B------:R-:W-:-:S04]  /*58a0*/  FFMA R3, -R0, R0, R3 ;  /* 0x0000000000037223 */ /* 0x000fc80000000103 */
[----:B------:R-:W-:-:S07]  /*58b0*/  FFMA R0, R3, R4, R0 ;  /* 0x0000000403007223 */ /* 0x000fce0000000000 */
.L_x_281:
[----:B------:R-:W-:Y:S05]  /*58c0*/  BSYNC.RECONVERGENT B0 ;  /* 0x0000000000007941 */ /* 0x000fea0003800200 */
.L_x_279:
        /* <DEDUP_REMOVED lines=10> */
.L_x_283:
[----:B------:R-:W-:Y:S01]  /*5970*/  FMUL.FTZ R0, R3, R4 ;  /* 0x0000000403007220 */ /* 0x000fe20000410000 */
[----:B------:R-:W-:-:S03]  /*5980*/  FMUL.FTZ R4, R4, 0.5 ;  /* 0x3f00000004047820 */ /* 0x000fc60000410000 */
[----:B------:R-:W-:-:S04]  /*5990*/  FFMA R3, -R0, R0, R3 ;  /* 0x0000000000037223 */ /* 0x000fc80000000103 */
[----:B------:R-:W-:-:S07]  /*59a0*/  FFMA R0, R3, R4, R0 ;  /* 0x0000000403007223 */ /* 0x000fce0000000000 */
.L_x_284:
[----:B------:R-:W-:Y:S05]  /*59b0*/  BSYNC.RECONVERGENT B0 ;  /* 0x0000000000007941 */ /* 0x000fea0003800200 */
.L_x_282:
        /* <DEDUP_REMOVED lines=10> */
.L_x_286:
[----:B------:R-:W-:Y:S01]  /*5a60*/  FMUL.FTZ R0, R3, R4 ;  /* 0x0000000403007220 */ /* 0x000fe20000410000 */
[----:B------:R-:W-:-:S03]  /*5a70*/  FMUL.FTZ R4, R4, 0.5 ;  /* 0x3f00000004047820 */ /* 0x000fc60000410000 */
[----:B------:R-:W-:-:S04]  /*5a80*/  FFMA R3, -R0, R0, R3 ;  /* 0x0000000000037223 */ /* 0x000fc80000000103 */
[----:B------:R-:W-:-:S07]  /*5a90*/  FFMA R0, R3, R4, R0 ;  /* 0x0000000403007223 */ /* 0x000fce0000000000 */
.L_x_287:
[----:B------:R-:W-:Y:S05]  /*5aa0*/  BSYNC.RECONVERGENT B0 ;  /* 0x0000000000007941 */ /* 0x000fea0003800200 */
.L_x_285:
        /* <DEDUP_REMOVED lines=10> */
.L_x_289:
[----:B------:R-:W-:Y:S01]  /*5b50*/  FMUL.FTZ R0, R3, R4 ;  /* 0x0000000403007220 */ /* 0x000fe20000410000 */
[----:B------:R-:W-:-:S03]  /*5b60*/  FMUL.FTZ R4, R4, 0.5 ;  /* 0x3f00000004047820 */ /* 0x000fc60000410000 */
[----:B------:R-:W-:-:S04]  /*5b70*/  FFMA R3, -R0, R0, R3 ;  /* 0x0000000000037223 */ /* 0x000fc80000000103 */
[----:B------:R-:W-:-:S07]  /*5b80*/  FFMA R0, R3, R4, R0 ;  /* 0x0000000403007223 */ /* 0x000fce0000000000 */
.L_x_290:
[----:B------:R-:W-:Y:S05]  /*5b90*/  BSYNC.RECONVERGENT B0 ;  /* 0x0000000000007941 */ /* 0x000fea0003800200 */
.L_x_288:
        /* <DEDUP_REMOVED lines=10> */
.L_x_292:
[----:B------:R-:W-:Y:S01]  /*5c40*/  FMUL.FTZ R0, R3, R4 ;  /* 0x0000000403007220 */ /* 0x000fe20000410000 */
[----:B------:R-:W-:-:S03]  /*5c50*/  FMUL.FTZ R4, R4, 0.5 ;  /* 0x3f00000004047820 */ /* 0x000fc60000410000 */
[----:B------:R-:W-:-:S04]  /*5c60*/  FFMA R3, -R0, R0, R3 ;  /* 0x0000000000037223 */ /* 0x000fc80000000103 */
[----:B------:R-:W-:-:S07]  /*5c70*/  FFMA R0, R3, R4, R0 ;  /* 0x0000000403007223 */ /* 0x000fce0000000000 */
.L_x_293:
[----:B------:R-:W-:Y:S05]  /*5c80*/  BSYNC.RECONVERGENT B0 ;  /* 0x0000000000007941 */ /* 0x000fea0003800200 */
.L_x_291:
        /* <DEDUP_REMOVED lines=10> */
.L_x_295:
[----:B------:R-:W-:Y:S01]  /*5d30*/  FMUL.FTZ R0, R3, R4 ;  /* 0x0000000403007220 */ /* 0x000fe20000410000 */
[----:B------:R-:W-:-:S03]  /*5d40*/  FMUL.FTZ R4, R4, 0.5 ;  /* 0x3f00000004047820 */ /* 0x000fc60000410000 */
[----:B------:R-:W-:-:S04]  /*5d50*/  FFMA R3, -R0, R0, R3 ;  /* 0x0000000000037223 */ /* 0x000fc80000000103 */
[----:B------:R-:W-:-:S07]  /*5d60*/  FFMA R0, R3, R4, R0 ;  /* 0x0000000403007223 */ /* 0x000fce0000000000 */
.L_x_296:
[----:B------:R-:W-:Y:S05]  /*5d70*/  BSYNC.RECONVERGENT B0 ;  /* 0x0000000000007941 */ /* 0x000fea0003800200 */
.L_x_294:
[----:B------:R-:W-:Y:S01]  /*5d80*/  FADD R0, R0, 1 ;  /* 0x3f80000000007421 */ /* 0x000fe20000000000 */
[----:B------:R-:W-:Y:S03]  /*5d90*/  BSSY.RECONVERGENT B0, `(.L_x_297) ;  /* 0x000000d000007945 */ /* 0x000fe60003800200 */
[----:B------:R0:W1:Y:S01]  /*5da0*/  MUFU.RSQ R3, R0 ;  /* 0x0000000000037308 */ /* 0x0000620000001400 */
[----:B------:R-:W-:-:S04]  /*5db0*/  IADD3 R4, PT, PT, R0, -0xd000000, RZ ;  /* 0xf300000000047810 */ /* 0x000fc80007ffe0ff */
[----:B------:R-:W-:-:S13]  /*5dc0*/  ISETP.GT.U32.AND P0, PT, R4, 0x727fffff, PT ;  /* 0x727fffff0400780c */ /* 0x000fda0003f04070 */
[----:B01----:R-:W-:Y:S05]  /*5dd0*/  @!P0 BRA `(.L_x_298) ;  /* 0x0000000000108947 */ /* 0x003fea0003800000 */
[----:B------:R-:W-:-:S07]  /*5de0*/  MOV R8, 0x5e00 ;  /* 0x00005e0000087802 */ /* 0x000fce0000000f00 */
[----:B------:R-:W-:Y:S05]  /*5df0*/  CALL.REL.NOINC `($__internal_0_$__cuda_sm20_sqrt_rn_f32_slowpath) ;  /* 0x00000000002c7944 */ /* 0x000fea0003c00000 */
[----:B------:R-:W-:Y:S01]  /*5e00*/  MOV R7, R0 ;  /* 0x0000000000077202 */ /* 0x000fe20000000f00 */
[----:B------:R-:W-:Y:S06]  /*5e10*/  BRA `(.L_x_299) ;  /* 0x0000000000107947 */ /* 0x000fec0003800000 */
.L_x_298:
[----:B------:R-:W-:Y:S01]  /*5e20*/  FMUL.FTZ R7, R0, R3 ;  /* 0x0000000300077220 */ /* 0x000fe20000410000 */
[----:B------:R-:W-:-:S03]  /*5e30*/  FMUL.FTZ R3, R3, 0.5 ;  /* 0x3f00000003037820 */ /* 0x000fc60000410000 */
[----:B------:R-:W-:-:S04]  /*5e40*/  FFMA R0, -R7, R7, R0 ;  /* 0x0000000707007223 */ /* 0x000fc80000000100 */
[----:B------:R-:W-:-:S07]  /*5e50*/  FFMA R7, R0, R3, R7 ;  /* 0x0000000300077223 */ /* 0x000fce0000000007 */
.L_x_299:
[----:B------:R-:W-:Y:S05]  /*5e60*/  BSYNC.RECONVERGENT B0 ;  /* 0x0000000000007941 */ /* 0x000fea0003800200 */
.L_x_297:
[----:B------:R-:W0:Y:S02]  /*5e70*/  LDC.64 R4, c[0x0][0x380] ;  /* 0x0000e000ff047b82 */ /* 0x000e240000000a00 */
[----:B0-----:R-:W-:-:S05]  /*5e80*/  IMAD.WIDE R2, R2, 0x4, R4 ;  /* 0x0000000402027825 */ /* 0x001fca00078e0204 */
[----:B------:R-:W-:Y:S01]  /*5e90*/  STG.E desc[UR4][R2.64], R7 ;  /* 0x0000000702007986 */ /* 0x000fe2000c101904 */
[----:B------:R-:W-:Y:S05]  /*5ea0*/  EXIT ;  /* 0x000000000000794d */ /* 0x000fea0003800000 */
        .weak           $__internal_0_$__cuda_sm20_sqrt_rn_f32_slowpath
        .type           $__internal_0_$__cuda_sm20_sqrt_rn_f32_slowpath,@function
        .size           $__internal_0_$__cuda_sm20_sqrt_rn_f32_slowpath,(.L_x_605 - $__internal_0_$__cuda_sm20_sqrt_rn_f32_slowpath)
$__internal_0_$__cuda_sm20_sqrt_rn_f32_slowpath:
[----:B------:R-:W-:-:S13]  /*5eb0*/  LOP3.LUT P0, RZ, R0, 0x7fffffff, RZ, 0xc0, !PT ;  /* 0x7fffffff00ff7812 */ /* 0x000fda000780c0ff */
[----:B------:R-:W-:Y:S01]  /*5ec0*/  @!P0 MOV R3, R0 ;  /* 0x0000000000038202 */ /* 0x000fe20000000f00 */
[----:B------:R-:W-:Y:S06]  /*5ed0*/  @!P0 BRA `(.L_x_300) ;  /* 0x0000000000408947 */ /* 0x000fec0003800000 */
[----:B------:R-:W-:-:S13]  /*5ee0*/  FSETP.GEU.FTZ.AND P0, PT, R0, RZ, PT ;  /* 0x000000ff0000720b */ /* 0x000fda0003f1e000 */
[----:B------:R-:W-:Y:S01]  /*5ef0*/  @!P0 MOV R3, 0x7fffffff ;  /* 0x7fffffff00038802 */ /* 0x000fe20000000f00 */
[----:B------:R-:W-:Y:S06]  /*5f00*/  @!P0 BRA `(.L_x_300) ;  /* 0x0000000000348947 */ /* 0x000fec0003800000 */
[----:B------:R-:W-:-:S13]  /*5f10*/  FSETP.GTU.FTZ.AND P0, PT, |R0|, +INF , PT ;  /* 0x7f8000000000780b */ /* 0x000fda0003f1c200 */
[----:B------:R-:W-:Y:S01]  /*5f20*/  @P0 FADD.FTZ R3, R0, 1 ;  /* 0x3f80000000030421 */ /* 0x000fe20000010000 */
[----:B------:R-:W-:Y:S06]  /*5f30*/  @P0 BRA `(.L_x_300) ;  /* 0x0000000000280947 */ /* 0x000fec0003800000 */
[----:B------:R-:W-:-:S13]  /*5f40*/  FSETP.NEU.FTZ.AND P0, PT, |R0|, +INF , PT ;  /* 0x7f8000000000780b */ /* 0x000fda0003f1d200 */
[----:B------:R-:W-:-:S04]  /*5f50*/  @P0 FFMA R4, R0, 1.84467440737095516160e+19, RZ ;  /* 0x5f80000000040823 */ /* 0x000fc800000000ff */
[----:B------:R-:W0:Y:S02]  /*5f60*/  @P0 MUFU.RSQ R3, R4 ;  /* 0x0000000400030308 */ /* 0x000e240000001400 */
[----:B0-----:R-:W-:Y:S01]  /*5f70*/  @P0 FMUL.FTZ R5, R4, R3 ;  /* 0x0000000304050220 */ /* 0x001fe20000410000 */
[----:B------:R-:W-:Y:S01]  /*5f80*/  @P0 FMUL.FTZ R7, R3, 0.5 ;  /* 0x3f00000003070820 */ /* 0x000fe20000410000 */
[----:B------:R-:W-:Y:S02]  /*5f90*/  @!P0 MOV R3, R0 ;  /* 0x0000000000038202 */ /* 0x000fe40000000f00 */
[----:B------:R-:W-:-:S04]  /*5fa0*/  @P0 FADD.FTZ R6, -R5, -RZ ;  /* 0x800000ff05060221 */ /* 0x000fc80000010100 */
[----:B------:R-:W-:-:S04]  /*5fb0*/  @P0 FFMA R6, R5, R6, R4 ;  /* 0x0000000605060223 */ /* 0x000fc80000000004 */
[----:B------:R-:W-:-:S04]  /*5fc0*/  @P0 FFMA R6, R6, R7, R5 ;  /* 0x0000000706060223 */ /* 0x000fc80000000005 */
[----:B------:R-:W-:-:S07]  /*5fd0*/  @P0 FMUL.FTZ R3, R6, 2.3283064365386962891e-10 ;  /* 0x2f80000006030820 */ /* 0x000fce0000410000 */
.L_x_300:
[----:B------:R-:W-:Y:S01]  /*5fe0*/  HFMA2 R5, -RZ, RZ, 0, 0 ;  /* 0x00000000ff057431 */ /* 0x000fe200000001ff */
[----:B------:R-:W-:Y:S02]  /*5ff0*/  MOV R4, R8 ;  /* 0x0000000800047202 */ /* 0x000fe40000000f00 */
[----:B------:R-:W-:Y:S02]  /*6000*/  MOV R0, R3 ;  /* 0x0000000300007202 */ /* 0x000fe40000000f00 */
[----:B------:R-:W-:Y:S05]  /*6010*/  RET.REL.NODEC R4 `(_Z18nonDivergentKernelPfPKfi) ;  /* 0xffffff9c04f87950 */ /* 0x000fea0003c3ffff */
.L_x_301:
[----:B------:R-:W-:-:S00]  /*6020*/  BRA `(.L_x_301) ;  /* 0xfffffffc00fc7947 */ /* 0x000fc0000383ffff */
[----:B------:R-:W-:-:S00]  /*6030*/  NOP ;  /* 0x0000000000007918 */ /* 0x000fc00000000000 */
        /* <DEDUP_REMOVED lines=12> */
.L_x_605:


//--------------------- .text._Z15divergentKernelPfPKfi --------------------------
	.section	.text._Z15divergentKernelPfPKfi,"ax",@progbits
	.align	128
        .global         _Z15divergentKernelPfPKfi
        .type           _Z15divergentKernelPfPKfi,@function
        .size           _Z15divergentKernelPfPKfi,(.L_x_606 - _Z15divergentKernelPfPKfi)
        .other          _Z15divergentKernelPfPKfi,@"STO_CUDA_ENTRY STV_DEFAULT"
_Z15divergentKernelPfPKfi:
.text._Z15divergentKernelPfPKfi:
        /* <DEDUP_REMOVED lines=8> */
[----:B------:R-:W-:Y:S01]  /*0080*/  LOP3.LUT R0, R2, 0x1, RZ, 0xc0, !PT ;  /* 0x0000000102007812 */ /* 0x000fe200078ec0ff */
[----:B------:R-:W0:Y:S03]  /*0090*/  LDCU.64 UR4, c[0x0][0x358] ;  /* 0x00006b00ff0477ac */ /* 0x000e260008000a00 */
[----:B------:R-:W-:-:S13]  /*00a0*/  ISETP.NE.U32.AND P0, PT, R0, 0x1, PT ;  /* 0x000000010000780c */ /* 0x000fda0003f05070 */
[----:B------:R-:W-:Y:S05]  /*00b0*/  @!P0 BRA `(.L_x_302) ;  /* 0x0000005c00888947 */ /* 0x000fea0003800000 */
[----:B------:R-:W1:Y:S02]  /*00c0*/  LDC.64 R4, c[0x0][0x388] ;  /* 0x0000e200ff047b82 */ /* 0x000e640000000a00 */
[----:B-1----:R-:W-:-:S06]  /*00d0*/  IMAD.WIDE R4, R2, 0x4, R4 ;  /* 0x0000000402047825 */ /* 0x002fcc00078e0204 */
[----:B0-----:R-:W2:Y:S01]  /*00e0*/  LDG.E R4, desc[UR4][R4.64] ;  /* 0x0000000404047981 */ /* 0x001ea2000c1e1900 */
[----:B------:R-:W-:Y:S01]  /*00f0*/  BSSY.RECONVERGENT B0, `(.L_x_303) ;  /* 0x000000d000007945 */ /* 0x000fe20003800200 */
[----:B--2---:R-:W-:-:S04]  /*0100*/  FADD R0, R4, 1 ;  /* 0x3f80000004007421 */ /* 0x004fc80000000000 */
[----:B------:R0:W1:Y:S01]  /*0110*/  MUFU.RSQ R3, R0 ;  /* 0x0000000000037308 */ /* 0x0000620000001400 */
[----:B------:R-:W-:-:S04]  /*0120*/  IADD3 R6, PT, PT, R0, -0xd000000, RZ ;  /* 0xf300000000067810 */ /* 0x000fc80007ffe0ff */
[----:B------:R-:W-:-:S13]  /*0130*/  ISETP.GT.U32.AND P0, PT, R6, 0x727fffff, PT ;  /* 0x727fffff0600780c */ /* 0x000fda0003f04070 */
[----:B01----:R-:W-:Y:S05]  /*0140*/  @!P0 BRA `(.L_x_304) ;  /* 0x00000000000c8947 */ /* 0x003fea0003800000 */
[----:B------:R-:W-:-:S07]  /*0150*/  MOV R8, 0x170 ;  /* 0x0000017000087802 */ /* 0x000fce0000000f00 */
[----:B------:R-:W-:Y:S05]  /*0160*/  CALL.REL.NOINC `($__internal_1_$__cuda_sm20_sqrt_rn_f32_slowpath) ;  /* 0x0000005c007c7944 */ /* 0x000fea0003c00000 */
[----:B------:R-:W-:Y:S05]  /*0170*/  BRA `(.L_x_305) ;  /* 0x0000000000107947 */ /* 0x000fea0003800000 */
.L_x_304:
[----:B------:R-:W-:Y:S01]  /*0180*/  FMUL.FTZ R5, R0, R3 ;  /* 0x0000000300057220 */ /* 0x000fe20000410000 */
[----:B------:R-:W-:-:S03]  /*0190*/  FMUL.FTZ R3, R3, 0.5 ;  /* 0x3f00000003037820 */ /* 0x000fc60000410000 */
[----:B------:R-:W-:-:S04]  /*01a0*/  FFMA R0, -R5, R5, R0 ;  /* 0x0000000505007223 */ /* 0x000fc80000000100 */
[----:B------:R-:W-:-:S07]  /*01b0*/  FFMA R0, R0, R3, R5 ;  /* 0x0000000300007223 */ /* 0x000fce0000000005 */
.L_x_305:
[----:B------:R-:W-:Y:S05]  /*01c0*/  BSYNC.RECONVERGENT B0 ;  /* 0x0000000000007941 */ /* 0x000fea0003800200 */
.L_x_303:
        /* <DEDUP_REMOVED lines=8> */
[----:B------:R-:W-:Y:S05]  /*0250*/  CALL.REL.NOINC `($__internal_1_$__cuda_sm20_sqrt_rn_f32_slowpath) ;  /* 0x0000005c00407944 */ /* 0x000fea0003c00000 */
[----:B------:R-:W-:Y:S05]  /*0260*/  BRA `(.L_x_308) ;  /* 0x0000000000107947 */ /* 0x000fea0003800000 */
.L_x_307:
[----:B------:R-:W-:Y:S01]  /*0270*/  FMUL.FTZ R0, R3, R4 ;  /* 0x0000000403007220 */ /* 0x000fe20000410000 */
[----:B------:R-:W-:-:S03]  /*0280*/  FMUL.FTZ R4, R4, 0.5 ;  /* 0x3f00000004047820 */ /* 0x000fc60000410000 */
[----:B------:R-:W-:-:S04]  /*0290*/  FFMA R3, -R0, R0, R3 ;  /* 0x0000000000037223 */ /* 0x000fc80000000103 */
[----:B------:R-:W-:-:S07]  /*02a0*/  FFMA R0, R3, R4, R0 ;  /* 0x0000000403007223 */ /* 0x000fce0000000000 */
.L_x_308:
[----:B------:R-:W-:Y:S05]  /*02b0*/  BSYNC.RECONVERGENT B0 ;  /* 0x0000000000007941 */ /* 0x000fea0003800200 */
.L_x_306:
        /* <DEDUP_REMOVED lines=10> */
.L_x_310:
[----:B------:R-:W-:Y:S01]  /*0360*/  FMUL.FTZ R0, R3, R4 ;  /* 0x0000000403007220 */ /* 0x000fe20000410000 */
[----:B------:R-:W-:-:S03]  /*0370*/  FMUL.FTZ R4, R4, 0.5 ;  /* 0x3f00000004047820 */ /* 0x000fc60000410000 */
[----:B------:R-:W-:-:S04]  /*0380*/  FFMA R3, -R0, R0, R3 ;  /* 0x0000000000037223 */ /* 0x000fc80000000103 */
[----:B------:R-:W-:-:S07]  /*0390*/  FFMA R0, R3, R4, R0 ;  /* 0x0000000403007223 */ /* 0x000fce0000000000 */
.L_x_311:
[----:B------:R-:W-:Y:S05]  /*03a0*/  BSYNC.RECONVERGENT B0 ;  /* 0x0000000000007941 */ /* 0x000fea0003800200 */
.L_x_309:
        /* <DEDUP_REMOVED lines=10> */
.L_x_313:
[----:B------:R-:W-:Y:S01]  /*0450*/  FMUL.FTZ R0, R3, R4 ;  /* 0x0000000403007220 */ /* 0x000fe20000410000 */
[----:B------:R-:W-:-:S03]  /*0460*/  FMUL.FTZ R4, R4, 0.5 ;  /* 0x3f00000004047820 */ /* 0x000fc60000410000 */
[----:B------:R-:W-:-:S04]  /*0470*/  FFMA R3, -R0, R0, R3 ;  /* 0x0000000000037223 */ /* 0x000fc80000000103 */
[----:B------:R-:W-:-:S07]  /*0480*/  FFMA R0, R3, R4, R0 ;  /* 0x0000000403007223 */ /* 0x000fce0000000000 */
.L_x_314:
[----:B------:R-:W-:Y:S05]  /*0490*/  BSYNC.RECONVERGENT B0 ;  /* 0x0000000000007941 */ /* 0x000fea0003800200 */
.L_x_312:
        /* <DEDUP_REMOVED lines=10> */
.L_x_316:
[----:B------:R-:W-:Y:S01]  /*0540*/  FMUL.FTZ R0, R3, R4 ;  /* 0x0000000403007220 */ /* 0x000fe20000410000 */
[----:B------:R-:W-:-:S03]  /*0550*/  FMUL.FTZ R4, R4, 0.5 ;  /* 0x3f00000004047820 */ /* 0x000fc60000410000 */
[----:B------:R-:W-:-:S04]  /*0560*/  FFMA R3, -R0, R0, R3 ;  /* 0x0000000000037223 */ /* 0x000fc80000000103 */
[----:B------:R-:W-:-:S07]  /*0570*/  FFMA R0, R3, R4, R0 ;  /* 0x0000000403007223 */ /* 0x000fce0000000000 */
.L_x_317:
[----:B------:R-:W-:Y:S05]  /*0580*/  BSYNC.RECONVERGENT B0 ;  /* 0x0000000000007941 */ /* 0x000fea0003800200 */
.L_x_315:
        /* <DEDUP_REMOVED lines=10> */
.L_x_319:
[----:B------:R-:W-:Y:S01]  /*0630*/  FMUL.FTZ R0, R3, R4 ;  /* 0x0000000403007220 */ /* 0x000fe20000410000 */
[----:B------:R-:W-:-:S03]  /*0640*/  FMUL.FTZ R4, R4, 0.5 ;  /* 0x3f00000004047820 */ /* 0x000fc60000410000 */
[----:B------:R-:W-:-:S04]  /*0650*/  FFMA R3, -R0, R0, R3 ;  /* 0x0000000000037223 */ /* 0x000fc80000000103 */
[----:B------:R-:W-:-:S07]  /*0660*/  FFMA R0, R3, R4, R0 ;  /* 0x0000000403007223 */ /* 0x000fce0000000000 */
.L_x_320:
[----:B------:R-:W-:Y:S05]  /*0670*/  BSYNC.RECONVERGENT B0 ;  /* 0x0000000000007941 */ /* 0x000fea0003800200 */
.L_x_318:
        /* <DEDUP_REMOVED lines=10> */
.L_x_322:
[----:B------:R-:W-:Y:S01]  /*0720*/  FMUL.FTZ R0, R3, R4 ;  /* 0x0000000403007220 */ /* 0x000fe20000410000 */
[----:B------:R-:W-:-:S03]  /*0730*/  FMUL.FTZ R4, R4, 0.5 ;  /* 0x3f00000004047820 */ /* 0x000fc60000410000 */
[----:B------:R-:W-:-:S04]  /*0740*/  FFMA R3, -R0, R0, R3 ;  /* 0x0000000000037223 */ /* 0x000fc80000000103 */
[----:B------:R-:W-:-:S07]  /*0750*/  FFMA R0, R3, R4, R0 ;  /* 0x0000000403007223 */ /* 0x000fce0000000000 */
.L_x_323:
[----:B------:R-:W-:Y:S05]  /*0760*/  BSYNC.RECONVERGENT B0 ;  /* 0x0000000000007941 */ /* 0x000fea0003800200 */
.L_x_321:
        /* <DEDUP_REMOVED lines=10> */
.L_x_325:
[----:B------:R-:W-:Y:S01]  /*0810*/  FMUL.FTZ R0, R3, R4 ;  /* 0x0000000403007220 */ /* 0x000fe20000410000 */
[----:B------:R-:W-:-:S03]  /*0820*/  FMUL.FTZ R4, R4, 0.5 ;  /* 0x3f00000004047820 */ /* 0x000fc60000410000 */
[----:B------:R-:W-:-:S04]  /*0830*/  FFMA R3, -R0, R0, R3 ;  /* 0x0000000000037223 */ /* 0x000fc80000000103 */
[----:B------:R-:W-:-:S07]  /*0840*/  FFMA R0, R3, R4, R0 ;  /* 0x0000000403007223 */ /* 0x000fce0000000000 */
.L_x_326:
[----:B------:R-:W-:Y:S05]  /*0850*/  BSYNC.RECONVERGENT B0 ;  /* 0x0000000000007941 */ /* 0x000fea0003800200 */
.L_x_324:
        /* <DEDUP_REMOVED lines=10> */
.L_x_328:
[----:B------:R-:W-:Y:S01]  /*0900*/  FMUL.FTZ R0, R3, R4 ;  /* 0x0000000403007220 */ /* 0x000fe20000410000 */
[----:B------:R-:W-:-:S03]  /*0910*/  FMUL.FTZ R4, R4, 0.5 ;  /* 0x3f00000004047820 */ /* 0x000fc60000410000 */
[----:B------:R-:W-:-:S04]  /*0920*/  FFMA R3, -R0, R0, R3 ;  /* 0x0000000000037223 */ /* 0x000fc80000000103 */
[----:B------:R-:W-:-:S07]  /*0930*/  FFMA R0, R3, R4, R0 ;  /* 0x0000000403007223 */ /* 0x000fce0000000000 */
.L_x_329:
[----:B------:R-:W-:Y:S05]  /*0940*/  BSYNC.RECONVERGENT B0 ;  /* 0x0000000000007941 */ /* 0x000fea0003800200 */
.L_x_327:
        /* <DEDUP_REMOVED lines=10> */
.L_x_331:
[----:B------:R-:W-:Y:S01]  /*09f0*/  FMUL.FTZ R0, R3, R4 ;  /* 0x0000000403007220 */ /* 0x000fe20000410000 */
[----:B------:R-:W-:-:S03]  /*0a00*/  FMUL.FTZ R4, R4, 0.5 ;  /* 0x3f00000004047820 */ /* 0x000fc60000410000 */
[----:B------:R-:W-:-:S04]  /*0a10*/  FFMA R3, -R0, R0, R3 ;  /* 0x0000000000037223 */ /* 0x000fc80000000103 */
[----:B------:R-:W-:-:S07]  /*0a20*/  FFMA R0, R3, R4, R0 ;  /* 0x0000000403007223 */ /* 0x000fce0000000000 */
.L_x_332:
[----:B------:R-:W-:Y:S05]  /*0a30*/  BSYNC.RECONVERGENT B0 ;  /* 0x0000000000007941 */ /* 0x000fea0003800200 */
.L_x_330:
        /* <DEDUP_REMOVED lines=10> */
.L_x_334:
[----:B------:R-:W-:Y:S01]  /*0ae0*/  FMUL.FTZ R0, R3, R4 ;  /* 0x0000000403007220 */ /* 0x000fe20000410000 */
[----:B------:R-:W-:-:S03]  /*0af0*/  FMUL.FTZ R4, R4, 0.5 ;  /* 0x3f00000004047820 */ /* 0x000fc60000410000 */
[----:B------:R-:W-:-:S04]  /*0b00*/  FFMA R3, -R0, R0, R3 ;  /* 0x0000000000037223 */ /* 0x000fc80000000103 */
[----:B------:R-:W-:-:S07]  /*0b10*/  FFMA R0, R3, R4, R0 ;  /* 0x0000000403007223 */ /* 0x000fce0000000000 */
.L_x_335:
[----:B------:R-:W-:Y:S05]  /*0b20*/  BSYNC.RECONVERGENT B0 ;  /* 0x0000000000007941 */ /* 0x000fea0003800200 */
.L_x_333:
        /* <DEDUP_REMOVED lines=10> */
.L_x_337:
[----:B------:R-:W-:Y:S01]  /*0bd0*/  FMUL.FTZ R0, R3, R4 ;  /* 0x0000000403007220 */ /* 0x000fe20000410000 */
[----:B------:R-:W-:-:S03]  /*0be0*/  FMUL.FTZ R4, R4, 0.5 ;  /* 0x3f00000004047820 */ /* 0x000fc60000410000 */
[----:B------:R-:W-:-:S04]  /*0bf0*/  FFMA R3, -R0, R0, R3 ;  /* 0x0000000000037223 */ /* 0x000fc80000000103 */
[----:B------:R-:W-:-:S07]  /*0c00*/  FFMA R0, R3, R4, R0 ;  /* 0x0000000403007223 */ /* 0x000fce0000000000 */
.L_x_338:
[----:B------:R-:W-:Y:S05]  /*0c10*/  BSYNC.RECONVERGENT B0 ;  /* 0x0000000000007941 */ /* 0x000fea0003800200 */
.L_x_336:
        /* <DEDUP_REMOVED lines=10> */
.L_x_340:
[----:B------:R-:W-:Y:S01]  /*0cc0*/  FMUL.FTZ R0, R3, R4 ;  /* 0x0000000403007220 */ /* 0x000fe20000410000 */
[----:B------:R-:W-:-:S03]  /*0cd0*/  FMUL.FTZ R4, R4, 0.5 ;  /* 0x3f00000004047820 */ /* 0x000fc60000410000 */
[----:B------:R-:W-:-:S04]  /*0ce0*/  FFMA R3, -R0, R0, R3 ;  /* 0x0000000000037223 */ /* 0x000fc80000000103 */
[----:B------:R-:W-:-:S07]  /*0cf0*/  FFMA R0, R3, R4, R0 ;  /* 0x0000000403007223 */ /* 0x000fce0000000000 */
.L_x_341:
[----:B------:R-:W-:Y:S05]  /*0d00*/  BSYNC.RECONVERGENT B0 ;  /* 0x0000000000007941 */ /* 0x000fea0003800200 */
.L_x_339:
        /* <DEDUP_REMOVED lines=10> */
.L_x_343:
[----:B------:R-:W-:Y:S01]  /*0db0*/  FMUL.FTZ R0, R3, R4 ;  /* 0x0000000403007220 */ /* 0x000fe20000410000 */
[----:B------:R-:W-:-:S03]  /*0dc0*/  FMUL.FTZ R4, R4, 0.5 ;  /* 0x3f00000004047820 */ /* 0x000fc60000410000 */
[----:B------:R-:W-:-:S04]  /*0dd0*/  FFMA R3, -R0, R0, R3 ;  /* 0x0000000000037223 */ /* 0x000fc80000000103 */
[----:B------:R-:W-:-:S07]  /*0de0*/  FFMA R0, R3, R4, R0 ;  /* 0x0000000403007223 */ /* 0x000fce0000000000 */
.L_x_344:
[----:B------:R-:W-:Y:S05]  /*0df0*/  BSYNC.RECONVERGENT B0 ;  /* 0x0000000000007941 */ /* 0x000fea0003800200 */
.L_x_342:
        /* <DEDUP_REMOVED lines=10> */
.L_x_346:
[----:B------:R-:W-:Y:S01]  /*0ea0*/  FMUL.FTZ R0, R3, R4 ;  /* 0x0000000403007220 */ /* 0x000fe20000410000 */
[----:B------:R-:W-:-:S03]  /*0eb0*/  FMUL.FTZ R4, R4, 0.5 ;  /* 0x3f00000004047820 */ /* 0x000fc60000410000 */
[----:B------:R-:W-:-:S04]  /*0ec0*/  FFMA R3, -R0, R0, R3 ;  /* 0x0000000000037223 */ /* 0x000fc80000000103 */
[----:B------:R-:W-:-:S07]  /*0ed0*/  FFMA R0, R3, R4, R0 ;  /* 0x0000000403007223 */ /* 0x000fce0000000000 */
.L_x_347:
[----:B------:R-:W-:Y:S05]  /*0ee0*/  BSYNC.RECONVERGENT B0 ;  /* 0x0000000000007941 */ /* 0x000fea0003800200 */
.L_x_345:
        /* <DEDUP_REMOVED lines=10> */
.L_x_349:
[----:B------:R-:W-:Y:S01]  /*0f90*/  FMUL.FTZ R0, R3, R4 ;  /* 0x0000000403007220 */ /* 0x000fe20000410000 */
[----:B------:R-:W-:-:S03]  /*0fa0*/  FMUL.FTZ R4, R4, 0.5 ;  /* 0x3f00000004047820 */ /* 0x000fc60000410000 */
[----:B------:R-:W-:-:S04]  /*0fb0*/  FFMA R3, -R0, R0, R3 ;  /* 0x0000000000037223 */ /* 0x000fc80000000103 */
[----:B------:R-:W-:-:S07]  /*0fc0*/  FFMA R0, R3, R4, R0 ;  /* 0x0000000403007223 */ /* 0x000fce0000000000 */
.L_x_350:
[----:B------:R-:W-:Y:S05]  /*0fd0*/  BSYNC.RECONVERGENT B0 ;  /* 0x0000000000007941 */ /* 0x000fea0003800200 */
.L_x_348:
        /* <DEDUP_REMOVED lines=10> */
.L_x_352:
[----:B------:R-:W-:Y:S01]  /*1080*/  FMUL.FTZ R0, R3, R4 ;  /* 0x0000000403007220 */ /* 0x000fe20000410000 */
[----:B------:R-:W-:-:S03]  /*1090*/  FMUL.FTZ R4, R4, 0.5 ;  /* 0x3f00000004047820 */ /* 0x000fc60000410000 */
[----:B------:R-:W-:-:S04]  /*10a0*/  FFMA R3, -R0, R0, R3 ;  /* 0x0000000000037223 */ /* 0x000fc80000000103 */
[----:B------:R-:W-:-:S07]  /*10b0*/  FFMA R0, R3, R4, R0 ;  /* 0x0000000403007223 */ /* 0x000fce0000000000 */
.L_x_353:
[----:B------:R-:W-:Y:S05]  /*10c0*/  BSYNC.RECONVERGENT B0 ;  /* 0x0000000000007941 */ /* 0x000fea0003800200 */
.L_x_351:
        /* <DEDUP_REMOVED lines=10> */
.L_x_355:
[----:B------:R-:W-:Y:S01]  /*1170*/  FMUL.FTZ R0, R3, R4 ;  /* 0x0000000403007220 */ /* 0x000fe20000410000 */
[----:B------:R-:W-:-:S03]  /*1180*/  FMUL.FTZ R4, R4, 0.5 ;  /* 0x3f00000004047820 */ /* 0x000fc60000410000 */
[----:B------:R-:W-:-:S04]  /*1190*/  FFMA R3, -R0, R0, R3 ;  /* 0x0000000000037223 */ /* 0x000fc80000000103 */
[----:B------:R-:W-:-:S07]  /*11a0*/  FFMA R0, R3, R4, R0 ;  /* 0x0000000403007223 */ /* 0x000fce0000000000 */
.L_x_356:
[----:B------:R-:W-:Y:S05]  /*11b0*/  BSYNC.RECONVERGENT B0 ;  /* 0x0000000000007941 */ /* 0x000fea0003800200 */
.L_x_354:
        /* <DEDUP_REMOVED lines=10> */
.L_x_358:
[----:B------:R-:W-:Y:S01]  /*1260*/  FMUL.FTZ R0, R3, R4 ;  /* 0x0000000403007220 */ /* 0x000fe20000410000 */
[----:B------:R-:W-:-:S03]  /*1270*/  FMUL.FTZ R4, R4, 0.5 ;  /* 0x3f00000004047820 */ /* 0x000fc60000410000 */
[----:B------:R-:W-:-:S04]  /*1280*/  FFMA R3, -R0, R0, R3 ;  /* 0x0000000000037223 */ /* 0x000fc80000000103 */
[----:B------:R-:W-:-:S07]  /*1290*/  FFMA R0, R3, R4, R0 ;  /* 0x0000000403007223 */ /* 0x000fce0000000000 */
.L_x_359:
[----:B------:R-:W-:Y:S05]  /*12a0*/  BSYNC.RECONVERGENT B0 ;  /* 0x0000000000007941 */ /* 0x000fea0003800200 */
.L_x_357:
        /* <DEDUP_REMOVED lines=10> */
.L_x_361:
[----:B------:R-:W-:Y:S01]  /*1350*/  FMUL.FTZ R0, R3, R4 ;  /* 0x0000000403007220 */ /* 0x000fe20000410000 */
[----:B------:R-:W-:-:S03]  /*1360*/  FMUL.FTZ R4, R4, 0.5 ;  /* 0x3f00000004047820 */ /* 0x000fc60000410000 */
[----:B------:R-:W-:-:S04]  /*1370*/  FFMA R3, -R0, R0, R3 ;  /* 0x0000000000037223 */ /* 0x000fc80000000103 */
[----:B------:R-:W-:-:S07]  /*1380*/  FFMA R0, R3, R4, R0 ;  /* 0x0000000403007223 */ /* 0x000fce0000000000 */
.L_x_362:
[----:B------:R-:W-:Y:S05]  /*1390*/  BSYNC.RECONVERGENT B0 ;  /* 0x0000000000007941 */ /* 0x000fea0003800200 */
.L_x_360:
        /* <DEDUP_REMOVED lines=10> */
.L_x_364:
[----:B------:R-:W-:Y:S01]  /*1440*/  FMUL.FTZ R0, R3, R4 ;  /* 0x0000000403007220 */ /* 0x000fe20000410000 */
[----:B------:R-:W-:-:S03]  /*1450*/  FMUL.FTZ R4, R4, 0.5 ;  /* 0x3f00000004047820 */ /* 0x000fc60000410000 */
[----:B------:R-:W-:-:S04]  /*1460*/  FFMA R3, -R0, R0, R3 ;  /* 0x0000000000037223 */ /* 0x000fc80000000103 */
[----:B------:R-:W-:-:S07]  /*1470*/  FFMA R0, R3, R4, R0 ;  /* 0x0000000403007223 */ /* 0x000fce0000000000 */
.L_x_365:
[----:B------:R-:W-:Y:S05]  /*1480*/  BSYNC.RECONVERGENT B0 ;  /* 0x0000000000007941 */ /* 0x000fea0003800200 */
.L_x_363:
        /* <DEDUP_REMOVED lines=10> */
.L_x_367:
[----:B------:R-:W-:Y:S01]  /*1530*/  FMUL.FTZ R0, R3, R4 ;  /* 0x0000000403007220 */ /* 0x000fe20000410000 */
[----:B------:R-:W-:-:S03]  /*1540*/  FMUL.FTZ R4, R4, 0.5 ;  /* 0x3f00000004047820 */ /* 0x000fc60000410000 */
[----:B------:R-:W-:-:S04]  /*1550*/  FFMA R3, -R0, R0, R3 ;  /* 0x0000000000037223 */ /* 0x000fc80000000103 */
[----:B------:R-:W-:-:S07]  /*1560*/  FFMA R0, R3, R4, R0 ;  /* 0x0000000403007223 */ /* 0x000fce0000000000 */
.L_x_368:
[----:B------:R-:W-:Y:S05]  /*1570*/  BSYNC.RECONVERGENT B0 ;  /* 0x0000000000007941 */ /* 0x000fea0003800200 */
.L_x_366:
        /* <DEDUP_REMOVED lines=10> */
.L_x_370:
[----:B------:R-:W-:Y:S01]  /*1620*/  FMUL.FTZ R0, R3, R4 ;  /* 0x0000000403007220 */ /* 0x000fe20000410000 */
[----:B------:R-:W-:-:S03]  /*1630*/  FMUL.FTZ R4, R4, 0.5 ;  /* 0x3f00000004047820 */ /* 0x000fc60000410000 */
[----:B------:R-:W-:-:S04]  /*1640*/  FFMA R3, -R0, R0, R3 ;  /* 0x0000000000037223 */ /* 0x000fc80000000103 */
[----:B------:R-:W-:-:S07]  /*1650*/  FFMA R0, R3, R4, R0 ;  /* 0x0000000403007223 */ /* 0x000fce0000000000 */
.L_x_371:
[----:B------:R-:W-:Y:S05]  /*1660*/  BSYNC.RECONVERGENT B0 ;  /* 0x0000000000007941 */ /* 0x000fea0003800200 */
.L_x_369:
        /* <DEDUP_REMOVED lines=10> */
.L_x_373:
[----:B------:R-:W-:Y:S01]  /*1710*/  FMUL.FTZ R0, R3, R4 ;  /* 0x0000000403007220 */ /* 0x000fe20000410000 */
[----:B------:R-:W-:-:S03]  /*1720*/  FMUL.FTZ R4, R4, 0.5 ;  /* 0x3f00000004047820 */ /* 0x000fc60000410000 */
[----:B------:R-:W-:-:S04]  /*1730*/  FFMA R3, -R0, R0, R3 ;  /* 0x0000000000037223 */ /* 0x000fc80000000103 */
[----:B------:R-:W-:-:S07]  /*1740*/  FFMA R0, R3, R4, R0 ;  /* 0x0000000403007223 */ /* 0x000fce0000000000 */
.L_x_374:
[----:B------:R-:W-:Y:S05]  /*1750*/  BSYNC.RECONVERGENT B0 ;  /* 0x0000000000007941 */ /* 0x000fea0003800200 */
.L_x_372:
        /* <DEDUP_REMOVED lines=10> */
.L_x_376:
[----:B------:R-:W-:Y:S01]  /*1800*/  FMUL.FTZ R0, R3, R4 ;  /* 0x0000000403007220 */ /* 0x000fe20000410000 */
[----:B------:R-:W-:-:S03]  /*1810*/  FMUL.FTZ R4, R4, 0.5 ;  /* 0x3f00000004047820 */ /* 0x000fc60000410000 */
[----:B------:R-:W-:-:S04]  /*1820*/  FFMA R3, -R0, R0, R3 ;  /* 0x0000000000037223 */ /* 0x000fc80000000103 */
[----:B------:R-:W-:-:S07]  /*1830*/  FFMA R0, R3, R4, R0 ;  /* 0x0000000403007223 */ /* 0x000fce0000000000 */
.L_x_377:
[----:B------:R-:W-:Y:S05]  /*1840*/  BSYNC.RECONVERGENT B0 ;  /* 0x0000000000007941 */ /* 0x000fea0003800200 */
.L_x_375:
        /* <DEDUP_REMOVED lines=10> */
.L_x_379:
[----:B------:R-:W-:Y:S01]  /*18f0*/  FMUL.FTZ R0, R3, R4 ;  /* 0x0000000403007220 */ /* 0x000fe20000410000 */
[----:B------:R-:W-:-:S03]  /*1900*/  FMUL.FTZ R4, R4, 0.5 ;  /* 0x3f00000004047820 */ /* 0x000fc60000410000 */
[----:B------:R-:W-:-:S04]  /*1910*/  FFMA R3, -R0, R0, R3 ;  /* 0x0000000000037223 */ /* 0x000fc80000000103 */
[----:B------:R-:W-:-:S07]  /*1920*/  FFMA R0, R3, R4, R0 ;  /* 0x0000000403007223 */ /* 0x000fce0000000000 */
.L_x_380:
[----:B------:R-:W-:Y:S05]  /*1930*/  BSYNC.RECONVERGENT B0 ;  /* 0x0000000000007941 */ /* 0x000fea0003800200 */
.L_x_378:
        /* <DEDUP_REMOVED lines=10> */
.L_x_382:
[----:B------:R-:W-:Y:S01]  /*19e0*/  FMUL.FTZ R0, R3, R4 ;  /* 0x0000000403007220 */ /* 0x000fe20000410000 */
[----:B------:R-:W-:-:S03]  /*19f0*/  FMUL.FTZ R4, R4, 0.5 ;  /* 0x3f00000004047820 */ /* 0x000fc60000410000 */
[----:B------:R-:W-:-:S04]  /*1a00*/  FFMA R3, -R0, R0, R3 ;  /* 0x0000000000037223 */ /* 0x000fc80000000103 */
[----:B------:R-:W-:-:S07]  /*1a10*/  FFMA R0, R3, R4, R0 ;  /* 0x0000000403007223 */ /* 0x000fce0000000000 */
.L_x_383:
[----:B------:R-:W-:Y:S05]  /*1a20*/  BSYNC.RECONVERGENT B0 ;  /* 0x0000000000007941 */ /* 0x000fea0003800200 */
.L_x_381:
        /* <DEDUP_REMOVED lines=10> */
.L_x_385:
[----:B------:R-:W-:Y:S01]  /*1ad0*/  FMUL.FTZ R0, R3, R4 ;  /* 0x0000000403007220 */ /* 0x000fe20000410000 */
[----:B------:R-:W-:-:S03]  /*1ae0*/  FMUL.FTZ R4, R4, 0.5 ;  /* 0x3f00000004047820 */ /* 0x000fc60000410000 */
[----:B------:R-:W-:-:S04]  /*1af0*/  FFMA R3, -R0, R0, R3 ;  /* 0x0000000000037223 */ /* 0x000fc80000000103 */
[----:B------:R-:W-:-:S07]  /*1b00*/  FFMA R0, R3, R4, R0 ;  /* 0x0000000403007223 */ /* 0x000fce0000000000 */
.L_x_386:
[----:B------:R-:W-:Y:S05]  /*1b10*/  BSYNC.RECONVERGENT B0 ;  /* 0x0000000000007941 */ /* 0x000fea0003800200 */
.L_x_384:
        /* <DEDUP_REMOVED lines=10> */
.L_x_388:
[----:B------:R-:W-:Y:S01]  /*1bc0*/  FMUL.FTZ R0, R3, R4 ;  /* 0x0000000403007220 */ /* 0x000fe20000410000 */
[----:B------:R-:W-:-:S03]  /*1bd0*/  FMUL.FTZ R4, R4, 0.5 ;  /* 0x3f00000004047820 */ /* 0x000fc60000410000 */
[----:B------:R-:W-:-:S04]  /*1be0*/  FFMA R3, -R0, R0, R3 ;  /* 0x0000000000037223 */ /* 0x000fc80000000103 */
[----:B------:R-:W-:-:S07]  /*1bf0*/  FFMA R0, R3, R4, R0 ;  /* 0x0000000403007223 */ /* 0x000fce0000000000 */
.L_x_389:
[----:B------:R-:W-:Y:S05]  /*1c00*/  BSYNC.RECONVERGENT B0 ;  /* 0x0000000000007941 */ /* 0x000fea0003800200 */
.L_x_387:
        /* <DEDUP_REMOVED lines=10> */
.L_x_391:
[----:B------:R-:W-:Y:S01]  /*1cb0*/  FMUL.FTZ R0, R3, R4 ;  /* 0x0000000403007220 */ /* 0x000fe20000410000 */
[----:B------:R-:W-:-:S03]  /*1cc0*/  FMUL.FTZ R4, R4, 0.5 ;  /* 0x3f00000004047820 */ /* 0x000fc60000410000 */
[----:B------:R-:W-:-:S04]  /*1cd0*/  FFMA R3, -R0, R0, R3 ;  /* 0x0000000000037223 */ /* 0x000fc80000000103 */
[----:B------:R-:W-:-:S07]  /*1ce0*/  FFMA R0, R3, R4, R0 ;  /* 0x0000000403007223 */ /* 0x000fce0000000000 */
.L_x_392:
[----:B------:R-:W-:Y:S05]  /*1cf0*/  BSYNC.RECONVERGENT B0 ;  /* 0x0000000000007941 */ /* 0x000fea0003800200 */
.L_x_390:
        /* <DEDUP_REMOVED lines=10> */
.L_x_394:
[----:B------:R-:W-:Y:S01]  /*1da0*/  FMUL.FTZ R0, R3, R4 ;  /* 0x0000000403007220 */ /* 0x000fe20000410000 */
[----:B------:R-:W-:-:S03]  /*1db0*/  FMUL.FTZ R4, R4, 0.5 ;  /* 0x3f00000004047820 */ /* 0x000fc60000410000 */
[----:B------:R-:W-:-:S04]  /*1dc0*/  FFMA R3, -R0, R0, R3 ;  /* 0x0000000000037223 */ /* 0x000fc80000000103 */
[----:B------:R-:W-:-:S07]  /*1dd0*/  FFMA R0, R3, R4, R0 ;  /* 0x0000000403007223 */ /* 0x000fce0000000000 */
.L_x_395:
[----:B------:R-:W-:Y:S05]  /*1de0*/  BSYNC.RECONVERGENT B0 ;  /* 0x0000000000007941 */ /* 0x000fea0003800200 */
.L_x_393:
        /* <DEDUP_REMOVED lines=10> */
.L_x_397:
[----:B------:R-:W-:Y:S01]  /*1e90*/  FMUL.FTZ R0, R3, R4 ;  /* 0x0000000403007220 */ /* 0x000fe20000410000 */
[----:B------:R-:W-:-:S03]  /*1ea0*/  FMUL.FTZ R4, R4, 0.5 ;  /* 0x3f00000004047820 */ /* 0x000fc60000410000 */
[----:B------:R-:W-:-:S04]  /*1eb0*/  FFMA R3, -R0, R0, R3 ;  /* 0x0000000000037223 */ /* 0x000fc80000000103 */
[----:B------:R-:W-:-:S07]  /*1ec0*/  FFMA R0, R3, R4, R0 ;  /* 0x0000000403007223 */ /* 0x000fce0000000000 */
.L_x_398:
[----:B------:R-:W-:Y:S05]  /*1ed0*/  BSYNC.RECONVERGENT B0 ;  /* 0x0000000000007941 */ /* 0x000fea0003800200 */
.L_x_396:
        /* <DEDUP_REMOVED lines=10> */
.L_x_400:
[----:B------:R-:W-:Y:S01]  /*1f80*/  FMUL.FTZ R0, R3, R4 ;  /* 0x0000000403007220 */ /* 0x000fe20000410000 */
[----:B------:R-:W-:-:S03]  /*1f90*/  FMUL.FTZ R4, R4, 0.5 ;  /* 0x3f00000004047820 */ /* 0x000fc60000410000 */
[----:B------:R-:W-:-:S04]  /*1fa0*/  FFMA R3, -R0, R0, R3 ;  /* 0x0000000000037223 */ /* 0x000fc80000000103 */
[----:B------:R-:W-:-:S07]  /*1fb0*/  FFMA R0, R3, R4, R0 ;  /* 0x0000000403007223 */ /* 0x000fce0000000000 */
.L_x_401:
[----:B------:R-:W-:Y:S05]  /*1fc0*/  BSYNC.RECONVERGENT B0 ;  /* 0x0000000000007941 */ /* 0x000fea0003800200 */
.L_x_399:
        /* <DEDUP_REMOVED lines=10> */
.L_x_403:
[----:B------:R-:W-:Y:S01]  /*2070*/  FMUL.FTZ R0, R3, R4 ;  /* 0x0000000403007220 */ /* 0x000fe20000410000 */
[----:B------:R-:W-:-:S03]  /*2080*/  FMUL.FTZ R4, R4, 0.5 ;  /* 0x3f00000004047820 */ /* 0x000fc60000410000 */
[----:B------:R-:W-:-:S04]  /*2090*/  FFMA R3, -R0, R0, R3 ;  /* 0x0000000000037223 */ /* 0x000fc80000000103 */
[----:B------:R-:W-:-:S07]  /*20a0*/  FFMA R0, R3, R4, R0 ;  /* 0x0000000403007223 */ /* 0x000fce0000000000 */
.L_x_404:
[----:B------:R-:W-:Y:S05]  /*20b0*/  BSYNC.RECONVERGENT B0 ;  /* 0x0000000000007941 */ /* 0x000fea0003800200 */
.L_x_402:
        /* <DEDUP_REMOVED lines=10> */
.L_x_406:
[----:B------:R-:W-:Y:S01]  /*2160*/  FMUL.FTZ R0, R3, R4 ;  /* 0x0000000403007220 */ /* 0x000fe20000410000 */
[----:B------:R-:W-:-:S03]  /*2170*/  FMUL.FTZ R4, R4, 0.5 ;  /* 0x3f00000004047820 */ /* 0x000fc60000410000 */
[----:B------:R-:W-:-:S04]  /*2180*/  FFMA R3, -R0, R0, R3 ;  /* 0x0000000000037223 */ /* 0x000fc80000000103 */
[----:B------:R-:W-:-:S07]  /*2190*/  FFMA R0, R3, R4, R0 ;  /* 0x0000000403007223 */ /* 0x000fce0000000000 */
.L_x_407:
[----:B------:R-:W-:Y:S05]  /*21a0*/  BSYNC.RECONVERGENT B0 ;  /* 0x0000000000007941 */ /* 0x000fea0003800200 */
.L_x_405:
        /* <DEDUP_REMOVED lines=10> */
.L_x_409:
[----:B------:R-:W-:Y:S01]  /*2250*/  FMUL.FTZ R0, R3, R4 ;  /* 0x0000000403007220 */ /* 0x000fe20000410000 */
[----:B------:R-:W-:-:S03]  /*2260*/  FMUL.FTZ R4, R4, 0.5 ;  /* 0x3f00000004047820 */ /* 0x000fc60000410000 */
[----:B------:R-:W-:-:S04]  /*2270*/  FFMA R3, -R0, R0, R3 ;  /* 0x0000000000037223 */ /* 0x000fc80000000103 */
[----:B------:R-:W-:-:S07]  /*2280*/  FFMA R0, R3, R4, R0 ;  /* 0x0000000403007223 */ /* 0x000fce0000000000 */
.L_x_410:
[----:B------:R-:W-:Y:S05]  /*2290*/  BSYNC.RECONVERGENT B0 ;  /* 0x0000000000007941 */ /* 0x000fea0003800200 */
.L_x_408:
        /* <DEDUP_REMOVED lines=10> */
.L_x_412:
[----:B------:R-:W-:Y:S01]  /*2340*/  FMUL.FTZ R0, R3, R4 ;  /* 0x0000000403007220 */ /* 0x000fe20000410000 */
[----:B------:R-:W-:-:S03]  /*2350*/  FMUL.FTZ R4, R4, 0.5 ;  /* 0x3f00000004047820 */ /* 0x000fc60000410000 */
[----:B------:R-:W-:-:S04]  /*2360*/  FFMA R3, -R0, R0, R3 ;  /* 0x0000000000037223 */ /* 0x000fc80000000103 */
[----:B------:R-:W-:-:S07]  /*2370*/  FFMA R0, R3, R4, R0 ;  /* 0x0000000403007223 */ /* 0x000fce0000000000 */
.L_x_413:
[----:B------:R-:W-:Y:S05]  /*2380*/  BSYNC.RECONVERGENT B0 ;  /* 0x0000000000007941 */ /* 0x000fea0003800200 */
.L_x_411:
        /* <DEDUP_REMOVED lines=10> */
.L_x_415:
[----:B------:R-:W-:Y:S01]  /*2430*/  FMUL.FTZ R0, R3, R4 ;  /* 0x0000000403007220 */ /* 0x000fe20000410000 */
[----:B------:R-:W-:-:S03]  /*2440*/  FMUL.FTZ R4, R4, 0.5 ;  /* 0x3f00000004047820 */ /* 0x000fc60000410000 */
[----:B------:R-:W-:-:S04]  /*2450*/  FFMA R3, -R0, R0, R3 ;  /* 0x0000000000037223 */ /* 0x000fc80000000103 */
[----:B------:R-:W-:-:S07]  /*2460*/  FFMA R0, R3, R4, R0 ;  /* 0x0000000403007223 */ /* 0x000fce0000000000 */
.L_x_416:
[----:B------:R-:W-:Y:S05]  /*2470*/  BSYNC.RECONVERGENT B0 ;  /* 0x0000000000007941 */ /* 0x000fea0003800200 */
.L_x_414:
        /* <DEDUP_REMOVED lines=10> */
.L_x_418:
[----:B------:R-:W-:Y:S01]  /*2520*/  FMUL.FTZ R0, R3, R4 ;  /* 0x0000000403007220 */ /* 0x000fe20000410000 */
[----:B------:R-:W-:-:S03]  /*2530*/  FMUL.FTZ R4, R4, 0.5 ;  /* 0x3f00000004047820 */ /* 0x000fc60000410000 */
[----:B------:R-:W-:-:S04]  /*2540*/  FFMA R3, -R0, R0, R3 ;  /* 0x0000000000037223 */ /* 0x000fc80000000103 */
[----:B------:R-:W-:-:S07]  /*2550*/  FFMA R0, R3, R4, R0 ;  /* 0x0000000403007223 */ /* 0x000fce0000000000 */
.L_x_419:
[----:B------:R-:W-:Y:S05]  /*2560*/  BSYNC.RECONVERGENT B0 ;  /* 0x0000000000007941 */ /* 0x000fea0003800200 */
.L_x_417:
        /* <DEDUP_REMOVED lines=10> */
.L_x_421:
[----:B------:R-:W-:Y:S01]  /*2610*/  FMUL.FTZ R0, R3, R4 ;  /* 0x0000000403007220 */ /* 0x000fe20000410000 */
[----:B------:R-:W-:-:S03]  /*2620*/  FMUL.FTZ R4, R4, 0.5 ;  /* 0x3f00000004047820 */ /* 0x000fc60000410000 */
[----:B------:R-:W-:-:S04]  /*2630*/  FFMA R3, -R0, R0, R3 ;  /* 0x0000000000037223 */ /* 0x000fc80000000103 */
[----:B------:R-:W-:-:S07]  /*2640*/  FFMA R0, R3, R4, R0 ;  /* 0x0000000403007223 */ /* 0x000fce0000000000 */
.L_x_422:
[----:B------:R-:W-:Y:S05]  /*2650*/  BSYNC.RECONVERGENT B0 ;  /* 0x0000000000007941 */ /* 0x000fea0003800200 */
.L_x_420:
        /* <DEDUP_REMOVED lines=10> */
.L_x_424:
[----:B------:R-:W-:Y:S01]  /*2700*/  FMUL.FTZ R0, R3, R4 ;  /* 0x0000000403007220 */ /* 0x000fe20000410000 */
[----:B------:R-:W-:-:S03]  /*2710*/  FMUL.FTZ R4, R4, 0.5 ;  /* 0x3f00000004047820 */ /* 0x000fc60000410000 */
[----:B------:R-:W-:-:S04]  /*2720*/  FFMA R3, -R0, R0, R3 ;  /* 0x0000000000037223 */ /* 0x000fc80000000103 */
[----:B------:R-:W-:-:S07]  /*2730*/  FFMA R0, R3, R4, R0 ;  /* 0x0000000403007223 */ /* 0x000fce0000000000 */
.L_x_425:
[----:B------:R-:W-:Y:S05]  /*2740*/  BSYNC.RECONVERGENT B0 ;  /* 0x0000000000007941 */ /* 0x000fea0003800200 */
.L_x_423:
        /* <DEDUP_REMOVED lines=10> */
.L_x_427:
[----:B------:R-:W-:Y:S01]  /*27f0*/  FMUL.FTZ R0, R3, R4 ;  /* 0x0000000403007220 */ /* 0x000fe20000410000 */
[----:B------:R-:W-:-:S03]  /*2800*/  FMUL.FTZ R4, R4, 0.5 ;  /* 0x3f00000004047820 */ /* 0x000fc60000410000 */
[----:B------:R-:W-:-:S04]  /*2810*/  FFMA R3, -R0, R0, R3 ;  /* 0x0000000000037223 */ /* 0x000fc80000000103 */
[----:B------:R-:W-:-:S07]  /*2820*/  FFMA R0, R3, R4, R0 ;  /* 0x0000000403007223 */ /* 0x000fce0000000000 */
.L_x_428:
[----:B------:R-:W-:Y:S05]  /*2830*/  BSYNC.RECONVERGENT B0 ;  /* 0x0000000000007941 */ /* 0x000fea0003800200 */
.L_x_426:
        /* <DEDUP_REMOVED lines=10> */
.L_x_430:
[----:B------:R-:W-:Y:S01]  /*28e0*/  FMUL.FTZ R0, R3, R4 ;  /* 0x0000000403007220 */ /* 0x000fe20000410000 */
[----:B------:R-:W-:-:S03]  /*28f0*/  FMUL.FTZ R4, R4, 0.5 ;  /* 0x3f00000004047820 */ /* 0x000fc60000410000 */
[----:B------:R-:W-:-:S04]  /*2900*/  FFMA R3, -R0, R0, R3 ;  /* 0x0000000000037223 */ /* 0x000fc80000000103 */
[----:B------:R-:W-:-:S07]  /*2910*/  FFMA R0, R3, R4, R0 ;  /* 0x0000000403007223 */ /* 0x000fce0000000000 */
.L_x_431:
[----:B------:R-:W-:Y:S05]  /*2920*/  BSYNC.RECONVERGENT B0 ;  /* 0x0000000000007941 */ /* 0x000fea0003800200 */
.L_x_429:
        /* <DEDUP_REMOVED lines=10> */
.L_x_433:
[----:B------:R-:W-:Y:S01]  /*29d0*/  FMUL.FTZ R0, R3, R4 ;  /* 0x0000000403007220 */ /* 0x000fe20000410000 */
[----:B------:R-:W-:-:S03]  /*29e0*/  FMUL.FTZ R4, R4, 0.5 ;  /* 0x3f00000004047820 */ /* 0x000fc60000410000 */
[----:B------:R-:W-:-:S04]  /*29f0*/  FFMA R3, -R0, R0, R3 ;  /* 0x0000000000037223 */ /* 0x000fc80000000103 */
[----:B------:R-:W-:-:S07]  /*2a00*/  FFMA R0, R3, R4, R0 ;  /* 0x0000000403007223 */ /* 0x000fce0000000000 */
.L_x_434:
[----:B------:R-:W-:Y:S05]  /*2a10*/  BSYNC.RECONVERGENT B0 ;  /* 0x0000000000007941 */ /* 0x000fea0003800200 */
.L_x_432:
        /* <DEDUP_REMOVED lines=10> */
.L_x_436:
[----:B------:R-:W-:Y:S01]  /*2ac0*/  FMUL.FTZ R0, R3, R4 ;  /* 0x0000000403007220 */ /* 0x000fe20000410000 */
[----:B------:R-:W-:-:S03]  /*2ad0*/  FMUL.FTZ R4, R4, 0.5 ;  /* 0x3f00000004047820 */ /* 0x000fc60000410000 */
[----:B------:R-:W-:-:S04]  /*2ae0*/  FFMA R3, -R0, R0, R3 ;  /* 0x0000000000037223 */ /* 0x000fc80000000103 */
[----:B------:R-:W-:-:S07]  /*2af0*/  FFMA R0, R3, R4, R0 ;  /* 0x0000000403007223 */ /* 0x000fce0000000000 */
.L_x_437:
[----:B------:R-:W-:Y:S05]  /*2b00*/  BSYNC.RECONVERGENT B0 ;  /* 0x0000000000007941 */ /* 0x000fea0003800200 */
.L_x_435:
        /* <DEDUP_REMOVED lines=10> */
.L_x_439:
[----:B------:R-:W-:Y:S01]  /*2bb0*/  FMUL.FTZ R0, R3, R4 ;  /* 0x0000000403007220 */ /* 0x000fe20000410000 */
[----:B------:R-:W-:-:S03]  /*2bc0*/  FMUL.FTZ R4, R4, 0.5 ;  /* 0x3f00000004047820 */ /* 0x000fc60000410000 */
[----:B------:R-:W-:-:S04]  /*2bd0*/  FFMA R3, -R0, R0, R3 ;  /* 0x0000000000037223 */ /* 0x000fc80000000103 */
[----:B------:R-:W-:-:S07]  /*2be0*/  FFMA R0, R3, R4, R0 ;  /* 0x0000000403007223 */ /* 0x000fce0000000000 */
.L_x_440:
[----:B------:R-:W-:Y:S05]  /*2bf0*/  BSYNC.RECONVERGENT B0 ;  /* 0x0000000000007941 */ /* 0x000fea0003800200 */
.L_x_438:
        /* <DEDUP_REMOVED lines=10> */
.L_x_442:
[----:B------:R-:W-:Y:S01]  /*2ca0*/  FMUL.FTZ R0, R3, R4 ;  /* 0x0000000403007220 */ /* 0x000fe20000410000 */
[----:B------:R-:W-:-:S03]  /*2cb0*/  FMUL.FTZ R4, R4, 0.5 ;  /* 0x3f00000004047820 */ /* 0x000fc60000410000 */
[----:B------:R-:W-:-:S04]  /*2cc0*/  FFMA R3, -R0, R0, R3 ;  /* 0x0000000000037223 */ /* 0x000fc80000000103 */
[----:B------:R-:W-:-:S07]  /*2cd0*/  FFMA R0, R3, R4, R0 ;  /* 0x0000000403007223 */ /* 0x000fce0000000000 */
.L_x_443:
[----:B------:R-:W-:Y:S05]  /*2ce0*/  BSYNC.RECONVERGENT B0 ;  /* 0x0000000000007941 */ /* 0x000fea0003800200 */
.L_x_441:
        /* <DEDUP_REMOVED lines=10> */
.L_x_445:
[----:B------:R-:W-:Y:S01]  /*2d90*/  FMUL.FTZ R0, R3, R4 ;  /* 0x0000000403007220 */ /* 0x000fe20000410000 */
[----:B------:R-:W-:-:S03]  /*2da0*/  FMUL.FTZ R4, R4, 0.5 ;  /* 0x3f00000004047820 */ /* 0x000fc60000410000 */
[----:B------:R-:W-:-:S04]  /*2db0*/  FFMA R3, -R0, R0, R3 ;  /* 0x0000000000037223 */ /* 0x000fc80000000103 */
[----:B------:R-:W-:-:S07]  /*2dc0*/  FFMA R0, R3, R4, R0 ;  /* 0x0000000403007223 */ /* 0x000fce0000000000 */
.L_x_446:
[----:B------:R-:W-:Y:S05]  /*2dd0*/  BSYNC.RECONVERGENT B0 ;  /* 0x0000000000007941 */ /* 0x000fea0003800200 */
.L_x_444:
        /* <DEDUP_REMOVED lines=10> */
.L_x_448:
[----:B------:R-:W-:Y:S01]  /*2e80*/  FMUL.FTZ R0, R3, R4 ;  /* 0x0000000403007220 */ /* 0x000fe20000410000 */
[----:B------:R-:W-:-:S03]  /*2e90*/  FMUL.FTZ R4, R4, 0.5 ;  /* 0x3f00000004047820 */ /* 0x000fc60000410000 */
[----:B------:R-:W-:-:S04]  /*2ea0*/  FFMA R3, -R0, R0, R3 ;  /* 0x0000000000037223 */ /* 0x000fc80000000103 */
[----:B------:R-:W-:-:S07]  /*2eb0*/  FFMA R0, R3, R4, R0 ;  /* 0x0000000403007223 */ /* 0x000fce0000000000 */
.L_x_449:
[----:B------:R-:W-:Y:S05]  /*2ec0*/  BSYNC.RECONVERGENT B0 ;  /* 0x0000000000007941 */ /* 0x000fea0003800200 */
.L_x_447:
        /* <DEDUP_REMOVED lines=10> */
.L_x_451:
[----:B------:R-:W-:Y:S01]  /*2f70*/  FMUL.FTZ R0, R3, R4 ;  /* 0x0000000403007220 */ /* 0x000fe20000410000 */
[----:B------:R-:W-:-:S03]  /*2f80*/  FMUL.FTZ R4, R4, 0.5 ;  /* 0x3f00000004047820 */ /* 0x000fc60000410000 */
[----:B------:R-:W-:-:S04]  /*2f90*/  FFMA R3, -R0, R0, R3 ;  /* 0x0000000000037223 */ /* 0x000fc80000000103 */
[----:B------:R-:W-:-:S07]  /*2fa0*/  FFMA R0, R3, R4, R0 ;  /* 0x0000000403007223 */ /* 0x000fce0000000000 */
.L_x_452:
[----:B------:R-:W-:Y:S05]  /*2fb0*/  BSYNC.RECONVERGENT B0 ;  /* 0x0000000000007941 */ /* 0x000fea0003800200 */
.L_x_450:
        /* <DEDUP_REMOVED lines=10> */
.L_x_454:
[----:B------:R-:W-:Y:S01]  /*3060*/  FMUL.FTZ R0, R3, R4 ;  /* 0x0000000403007220 */ /* 0x000fe20000410000 */
[----:B------:R-:W-:-:S03]  /*3070*/  FMUL.FTZ R4, R4, 0.5 ;  /* 0x3f00000004047820 */ /* 0x000fc60000410000 */
[----:B------:R-:W-:-:S04]  /*3080*/  FFMA R3, -R0, R0, R3 ;  /* 0x0000000000037223 */ /* 0x000fc80000000103 */
[----:B------:R-:W-:-:S07]  /*3090*/  FFMA R0, R3, R4, R0 ;  /* 0x0000000403007223 */ /* 0x000fce0000000000 */
.L_x_455:
[----:B------:R-:W-:Y:S05]  /*30a0*/  BSYNC.RECONVERGENT B0 ;  /* 0x0000000000007941 */ /* 0x000fea0003800200 */
.L_x_453:
        /* <DEDUP_REMOVED lines=10> */
.L_x_457:
[----:B------:R-:W-:Y:S01]  /*3150*/  FMUL.FTZ R0, R3, R4 ;  /* 0x0000000403007220 */ /* 0x000fe20000410000 */
[----:B------:R-:W-:-:S03]  /*3160*/  FMUL.FTZ R4, R4, 0.5 ;  /* 0x3f00000004047820 */ /* 0x000fc60000410000 */
[----:B------:R-:W-:-:S04]  /*3170*/  FFMA R3, -R0, R0, R3 ;  /* 0x0000000000037223 */ /* 0x000fc80000000103 */
[----:B------:R-:W-:-:S07]  /*3180*/  FFMA R0, R3, R4, R0 ;  /* 0x0000000403007223 */ /* 0x000fce0000000000 */
.L_x_458:
[----:B------:R-:W-:Y:S05]  /*3190*/  BSYNC.RECONVERGENT B0 ;  /* 0x0000000000007941 */ /* 0x000fea0003800200 */
.L_x_456:
        /* <DEDUP_REMOVED lines=10> */
.L_x_460:
[----:B------:R-:W-:Y:S01]  /*3240*/  FMUL.FTZ R0, R3, R4 ;  /* 0x0000000403007220 */ /* 0x000fe20000410000 */
[----:B------:R-:W-:-:S03]  /*3250*/  FMUL.FTZ R4, R4, 0.5 ;  /* 0x3f00000004047820 */ /* 0x000fc60000410000 */
[----:B------:R-:W-:-:S04]  /*3260*/  FFMA R3, -R0, R0, R3 ;  /* 0x0000000000037223 */ /* 0x000fc80000000103 */
[----:B------:R-:W-:-:S07]  /*3270*/  FFMA R0, R3, R4, R0 ;  /* 0x0000000403007223 */ /* 0x000fce0000000000 */
.L_x_461:
[----:B------:R-:W-:Y:S05]  /*3280*/  BSYNC.RECONVERGENT B0 ;  /* 0x0000000000007941 */ /* 0x000fea0003800200 */
.L_x_459:
        /* <DEDUP_REMOVED lines=10> */
.L_x_463:
[----:B------:R-:W-:Y:S01]  /*3330*/  FMUL.FTZ R0, R3, R4 ;  /* 0x0000000403007220 */ /* 0x000fe20000410000 */
[----:B------:R-:W-:-:S03]  /*3340*/  FMUL.FTZ R4, R4, 0.5 ;  /* 0x3f00000004047820 */ /* 0x000fc60000410000 */
[----:B------:R-:W-:-:S04]  /*3350*/  FFMA R3, -R0, R0, R3 ;  /* 0x0000000000037223 */ /* 0x000fc80000000103 */
[----:B------:R-:W-:-:S07]  /*3360*/  FFMA R0, R3, R4, R0 ;  /* 0x0000000403007223 */ /* 0x000fce0000000000 */
.L_x_464:
[----:B------:R-:W-:Y:S05]  /*3370*/  BSYNC.RECONVERGENT B0 ;  /* 0x0000000000007941 */ /* 0x000fea0003800200 */
.L_x_462:
        /* <DEDUP_REMOVED lines=10> */
.L_x_466:
[----:B------:R-:W-:Y:S01]  /*3420*/  FMUL.FTZ R0, R3, R4 ;  /* 0x0000000403007220 */ /* 0x000fe20000410000 */
[----:B------:R-:W-:-:S03]  /*3430*/  FMUL.FTZ R4, R4, 0.5 ;  /* 0x3f00000004047820 */ /* 0x000fc60000410000 */
[----:B------:R-:W-:-:S04]  /*3440*/  FFMA R3, -R0, R0, R3 ;  /* 0x0000000000037223 */ /* 0x000fc80000000103 */
[----:B------:R-:W-:-:S07]  /*3450*/  FFMA R0, R3, R4, R0 ;  /* 0x0000000403007223 */ /* 0x000fce0000000000 */
.L_x_467:
[----:B------:R-:W-:Y:S05]  /*3460*/  BSYNC.RECONVERGENT B0 ;  /* 0x0000000000007941 */ /* 0x000fea0003800200 */
.L_x_465:
        /* <DEDUP_REMOVED lines=10> */
.L_x_469:
[----:B------:R-:W-:Y:S01]  /*3510*/  FMUL.FTZ R0, R3, R4 ;  /* 0x0000000403007220 */ /* 0x000fe20000410000 */
[----:B------:R-:W-:-:S03]  /*3520*/  FMUL.FTZ R4, R4, 0.5 ;  /* 0x3f00000004047820 */ /* 0x000fc60000410000 */
[----:B------:R-:W-:-:S04]  /*3530*/  FFMA R3, -R0, R0, R3 ;  /* 0x0000000000037223 */ /* 0x000fc80000000103 */
[----:B------:R-:W-:-:S07]  /*3540*/  FFMA R0, R3, R4, R0 ;  /* 0x0000000403007223 */ /* 0x000fce0000000000 */
.L_x_470:
[----:B------:R-:W-:Y:S05]  /*3550*/  BSYNC.RECONVERGENT B0 ;  /* 0x0000000000007941 */ /* 0x000fea0003800200 */
.L_x_468:
        /* <DEDUP_REMOVED lines=10> */
.L_x_472:
[----:B------:R-:W-:Y:S01]  /*3600*/  FMUL.FTZ R0, R3, R4 ;  /* 0x0000000403007220 */ /* 0x000fe20000410000 */
[----:B------:R-:W-:-:S03]  /*3610*/  FMUL.FTZ R4, R4, 0.5 ;  /* 0x3f00000004047820 */ /* 0x000fc60000410000 */
[----:B------:R-:W-:-:S04]  /*3620*/  FFMA R3, -R0, R0, R3 ;  /* 0x0000000000037223 */ /* 0x000fc80000000103 */
[----:B------:R-:W-:-:S07]  /*3630*/  FFMA R0, R3, R4, R0 ;  /* 0x0000000403007223 */ /* 0x000fce0000000000 */
.L_x_473:
[----:B------:R-:W-:Y:S05]  /*3640*/  BSYNC.RECONVERGENT B0 ;  /* 0x0000000000007941 */ /* 0x000fea0003800200 */
.L_x_471:
        /* <DEDUP_REMOVED lines=10> */
.L_x_475:
[----:B------:R-:W-:Y:S01]  /*36f0*/  FMUL.FTZ R0, R3, R4 ;  /* 0x0000000403007220 */ /* 0x000fe20000410000 */
[----:B------:R-:W-:-:S03]  /*3700*/  FMUL.FTZ R4, R4, 0.5 ;  /* 0x3f00000004047820 */ /* 0x000fc60000410000 */
[----:B------:R-:W-:-:S04]  /*3710*/  FFMA R3, -R0, R0, R3 ;  /* 0x0000000000037223 */ /* 0x000fc80000000103 */
[----:B------:R-:W-:-:S07]  /*3720*/  FFMA R0, R3, R4, R0 ;  /* 0x0000000403007223 */ /* 0x000fce0000000000 */
.L_x_476:
[----:B------:R-:W-:Y:S05]  /*3730*/  BSYNC.RECONVERGENT B0 ;  /* 0x0000000000007941 */ /* 0x000fea0003800200 */
.L_x_474:
        /* <DEDUP_REMOVED lines=10> */
.L_x_478:
[----:B------:R-:W-:Y:S01]  /*37e0*/  FMUL.FTZ R0, R3, R4 ;  /* 0x0000000403007220 */ /* 0x000fe20000410000 */
[----:B------:R-:W-:-:S03]  /*37f0*/  FMUL.FTZ R4, R4, 0.5 ;  /* 0x3f00000004047820 */ /* 0x000fc60000410000 */
[----:B------:R-:W-:-:S04]  /*3800*/  FFMA R3, -R0, R0, R3 ;  /* 0x0000000000037223 */ /* 0x000fc80000000103 */
[----:B------:R-:W-:-:S07]  /*3810*/  FFMA R0, R3, R4, R0 ;  /* 0x0000000403007223 */ /* 0x000fce0000000000 */
.L_x_479:
[----:B------:R-:W-:Y:S05]  /*3820*/  BSYNC.RECONVERGENT B0 ;  /* 0x0000000000007941 */ /* 0x000fea0003800200 */
.L_x_477:
        /* <DEDUP_REMOVED lines=10> */
.L_x_481:
[----:B------:R-:W-:Y:S01]  /*38d0*/  FMUL.FTZ R0, R3, R4 ;  /* 0x0000000403007220 */ /* 0x000fe20000410000 */
[----:B------:R-:W-:-:S03]  /*38e0*/  FMUL.FTZ R4, R4, 0.5 ;  /* 0x3f00000004047820 */ /* 0x000fc60000410000 */
[----:B------:R-:W-:-:S04]  /*38f0*/  FFMA R3, -R0, R0, R3 ;  /* 0x0000000000037223 */ /* 0x000fc80000000103 */
[----:B------:R-:W-:-:S07]  /*3900*/  FFMA R0, R3, R4, R0 ;  /* 0x0000000403007223 */ /* 0x000fce0000000000 */
.L_x_482:
[----:B------:R-:W-:Y:S05]  /*3910*/  BSYNC.RECONVERGENT B0 ;  /* 0x0000000000007941 */ /* 0x000fea0003800200 */
.L_x_480:
        /* <DEDUP_REMOVED lines=10> */
.L_x_484:
[----:B------:R-:W-:Y:S01]  /*39c0*/  FMUL.FTZ R0, R3, R4 ;  /* 0x0000000403007220 */ /* 0x000fe20000410000 */
[----:B------:R-:W-:-:S03]  /*39d0*/  FMUL.FTZ R4, R4, 0.5 ;  /* 0x3f00000004047820 */ /* 0x000fc60000410000 */
[----:B------:R-:W-:-:S04]  /*39e0*/  FFMA R3, -R0, R0, R3 ;  /* 0x0000000000037223 */ /* 0x000fc80000000103 */
[----:B------:R-:W-:-:S07]  /*39f0*/  FFMA R0, R3, R4, R0 ;  /* 0x0000000403007223 */ /* 0x000fce0000000000 */
.L_x_485:
[----:B------:R-:W-:Y:S05]  /*3a00*/  BSYNC.RECONVERGENT B0 ;  /* 0x0000000000007941 */ /* 0x000fea0003800200 */
.L_x_483:
        /* <DEDUP_REMOVED lines=10> */
.L_x_487:
[----:B------:R-:W-:Y:S01]  /*3ab0*/  FMUL.FTZ R0, R3, R4 ;  /* 0x0000000403007220 */ /* 0x000fe20000410000 */
[----:B------:R-:W-:-:S03]  /*3ac0*/  FMUL.FTZ R4, R4, 0.5 ;  /* 0x3f00000004047820 */ /* 0x000fc60000410000 */
[----:B------:R-:W-:-:S04]  /*3ad0*/  FFMA R3, -R0, R0, R3 ;  /* 0x0000000000037223 */ /* 0x000fc80000000103 */
[----:B------:R-:W-:-:S07]  /*3ae0*/  FFMA R0, R3, R4, R0 ;  /* 0x0000000403007223 */ /* 0x000fce0000000000 */
.L_x_488:
[----:B------:R-:W-:Y:S05]  /*3af0*/  BSYNC.RECONVERGENT B0 ;  /* 0x0000000000007941 */ /* 0x000fea0003800200 */
.L_x_486:
        /* <DEDUP_REMOVED lines=10> */
.L_x_490:
[----:B------:R-:W-:Y:S01]  /*3ba0*/  FMUL.FTZ R0, R3, R4 ;  /* 0x0000000403007220 */ /* 0x000fe20000410000 */
[----:B------:R-:W-:-:S03]  /*3bb0*/  FMUL.FTZ R4, R4, 0.5 ;  /* 0x3f00000004047820 */ /* 0x000fc60000410000 */
[----:B------:R-:W-:-:S04]  /*3bc0*/  FFMA R3, -R0, R0, R3 ;  /* 0x0000000000037223 */ /* 0x000fc80000000103 */
[----:B------:R-:W-:-:S07]  /*3bd0*/  FFMA R0, R3, R4, R0 ;  /* 0x0000000403007223 */ /* 0x000fce0000000000 */
.L_x_491:
[----:B------:R-:W-:Y:S05]  /*3be0*/  BSYNC.RECONVERGENT B0 ;  /* 0x0000000000007941 */ /* 0x000fea0003800200 */
.L_x_489:
        /* <DEDUP_REMOVED lines=10> */
.L_x_493:
[----:B------:R-:W-:Y:S01]  /*3c90*/  FMUL.FTZ R0, R3, R4 ;  /* 0x0000000403007220 */ /* 0x000fe20000410000 */
[----:B------:R-:W-:-:S03]  /*3ca0*/  FMUL.FTZ R4, R4, 0.5 ;  /* 0x3f00000004047820 */ /* 0x000fc60000410000 */
[----:B------:R-:W-:-:S04]  /*3cb0*/  FFMA R3, -R0, R0, R3 ;  /* 0x0000000000037223 */ /* 0x000fc80000000103 */
[----:B------:R-:W-:-:S07]  /*3cc0*/  FFMA R0, R3, R4, R0 ;  /* 0x0000000403007223 */ /* 0x000fce0000000000 */
.L_x_494:
[----:B------:R-:W-:Y:S05]  /*3cd0*/  BSYNC.RECONVERGENT B0 ;  /* 0x0000000000007941 */ /* 0x000fea0003800200 */
.L_x_492:
        /* <DEDUP_REMOVED lines=10> */
.L_x_496:
[----:B------:R-:W-:Y:S01]  /*3d80*/  FMUL.FTZ R0, R3, R4 ;  /* 0x0000000403007220 */ /* 0x000fe20000410000 */
[----:B------:R-:W-:-:S03]  /*3d90*/  FMUL.FTZ R4, R4, 0.5 ;  /* 0x3f00000004047820 */ /* 0x000fc60000410000 */
[----:B------:R-:W-:-:S04]  /*3da0*/  FFMA R3, -R0, R0, R3 ;  /* 0x0000000000037223 */ /* 0x000fc80000000103 */
[----:B------:R-:W-:-:S07]  /*3db0*/  FFMA R0, R3, R4, R0 ;  /* 0x0000000403007223 */ /* 0x000fce0000000000 */
.L_x_497:
[----:B------:R-:W-:Y:S05]  /*3dc0*/  BSYNC.RECONVERGENT B0 ;  /* 0x0000000000007941 */ /* 0x000fea0003800200 */
.L_x_495:
        /* <DEDUP_REMOVED lines=10> */
.L_x_499:
[----:B------:R-:W-:Y:S01]  /*3e70*/  FMUL.FTZ R0, R3, R4 ;  /* 0x0000000403007220 */ /* 0x000fe20000410000 */
[----:B------:R-:W-:-:S03]  /*3e80*/  FMUL.FTZ R4, R4, 0.5 ;  /* 0x3f00000004047820 */ /* 0x000fc60000410000 */
[----:B------:R-:W-:-:S04]  /*3e90*/  FFMA R3, -R0, R0, R3 ;  /* 0x0000000000037223 */ /* 0x000fc80000000103 */
[----:B------:R-:W-:-:S07]  /*3ea0*/  FFMA R0, R3, R4, R0 ;  /* 0x0000000403007223 */ /* 0x000fce0000000000 */
.L_x_500:
[----:B------:R-:W-:Y:S05]  /*3eb0*/  BSYNC.RECONVERGENT B0 ;  /* 0x0000000000007941 */ /* 0x000fea0003800200 */
.L_x_498:
        /* <DEDUP_REMOVED lines=10> */
.L_x_502:
[----:B------:R-:W-:Y:S01]  /*3f60*/  FMUL.FTZ R0, R3, R4 ;  /* 0x0000000403007220 */ /* 0x000fe20000410000 */
[----:B------:R-:W-:-:S03]  /*3f70*/  FMUL.FTZ R4, R4, 0.5 ;  /* 0x3f00000004047820 */ /* 0x000fc60000410000 */
[----:B------:R-:W-:-:S04]  /*3f80*/  FFMA R3, -R0, R0, R3 ;  /* 0x0000000000037223 */ /* 0x000fc80000000103 */
[----:B------:R-:W-:-:S07]  /*3f90*/  FFMA R0, R3, R4, R0 ;  /* 0x0000000403007223 */ /* 0x000fce0000000000 */
.L_x_503:
[----:B------:R-:W-:Y:S05]  /*3fa0*/  BSYNC.RECONVERGENT B0 ;  /* 0x0000000000007941 */ /* 0x000fea0003800200 */
.L_x_501:
        /* <DEDUP_REMOVED lines=10> */
.L_x_505:
[----:B------:R-:W-:Y:S01]  /*4050*/  FMUL.FTZ R0, R3, R4 ;  /* 0x0000000403007220 */ /* 0x000fe20000410000 */
[----:B------:R-:W-:-:S03]  /*4060*/  FMUL.FTZ R4, R4, 0.5 ;  /* 0x3f00000004047820 */ /* 0x000fc60000410000 */
[----:B------:R-:W-:-:S04]  /*4070*/  FFMA R3, -R0, R0, R3 ;  /* 0x0000000000037223 */ /* 0x000fc80000000103 */
[----:B------:R-:W-:-:S07]  /*4080*/  FFMA R0, R3, R4, R0 ;  /* 0x0000000403007223 */ /* 0x000fce0000000000 */
.L_x_506:
[----:B------:R-:W-:Y:S05]  /*4090*/  BSYNC.RECONVERGENT B0 ;  /* 0x0000000000007941 */ /* 0x000fea0003800200 */
.L_x_504:
        /* <DEDUP_REMOVED lines=10> */
.L_x_508:
[----:B------:R-:W-:Y:S01]  /*4140*/  FMUL.FTZ R0, R3, R4 ;  /* 0x0000000403007220 */ /* 0x000fe20000410000 */
[----:B------:R-:W-:-:S03]  /*4150*/  FMUL.FTZ R4, R4, 0.5 ;  /* 0x3f00000004047820 */ /* 0x000fc60000410000 */
[----:B------:R-:W-:-:S04]  /*4160*/  FFMA R3, -R0, R0, R3 ;  /* 0x0000000000037223 */ /* 0x000fc80000000103 */
[----:B------:R-:W-:-:S07]  /*4170*/  FFMA R0, R3, R4, R0 ;  /* 0x0000000403007223 */ /* 0x000fce0000000000 */
.L_x_509:
[----:B------:R-:W-:Y:S05]  /*4180*/  BSYNC.RECONVERGENT B0 ;  /* 0x0000000000007941 */ /* 0x000fea0003800200 */
.L_x_507:
        /* <DEDUP_REMOVED lines=10> */
.L_x_511:
[----:B------:R-:W-:Y:S01]  /*4230*/  FMUL.FTZ R0, R3, R4 ;  /* 0x0000000403007220 */ /* 0x000fe20000410000 */
[----:B------:R-:W-:-:S03]  /*4240*/  FMUL.FTZ R4, R4, 0.5 ;  /* 0x3f00000004047820 */ /* 0x000fc60000410000 */
[----:B------:R-:W-:-:S04]  /*4250*/  FFMA R3, -R0, R0, R3 ;  /* 0x0000000000037223 */ /* 0x000fc80000000103 */
[----:B------:R-:W-:-:S07]  /*4260*/  FFMA R0, R3, R4, R0 ;  /* 0x0000000403007223 */ /* 0x000fce0000000000 */
.L_x_512:
[----:B------:R-:W-:Y:S05]  /*4270*/  BSYNC.RECONVERGENT B0 ;  /* 0x0000000000007941 */ /* 0x000fea0003800200 */
.L_x_510:
        /* <DEDUP_REMOVED lines=10> */
.L_x_514:
[----:B------:R-:W-:Y:S01]  /*4320*/  FMUL.FTZ R0, R3, R4 ;  /* 0x0000000403007220 */ /* 0x000fe20000410000 */
[----:B------:R-:W-:-:S03]  /*4330*/  FMUL.FTZ R4, R4, 0.5 ;  /* 0x3f00000004047820 */ /* 0x000fc60000410000 */
[----:B------:R-:W-:-:S04]  /*4340*/  FFMA R3, -R0, R0, R3 ;  /* 0x0000000000037223 */ /* 0x000fc80000000103 */
[----:B------:R-:W-:-:S07]  /*4350*/  FFMA R0, R3, R4, R0 ;  /* 0x0000000403007223 */ /* 0x000fce0000000000 */
.L_x_515:
[----:B------:R-:W-:Y:S05]  /*4360*/  BSYNC.RECONVERGENT B0 ;  /* 0x0000000000007941 */ /* 0x000fea0003800200 */
.L_x_513:
        /* <DEDUP_REMOVED lines=10> */
.L_x_517:
[----:B------:R-:W-:Y:S01]  /*4410*/  FMUL.FTZ R0, R3, R4 ;  /* 0x0000000403007220 */ /* 0x000fe20000410000 */
[----:B------:R-:W-:-:S03]  /*4420*/  FMUL.FTZ R4, R4, 0.5 ;  /* 0x3f00000004047820 */ /* 0x000fc60000410000 */
[----:B------:R-:W-:-:S04]  /*4430*/  FFMA R3, -R0, R0, R3 ;  /* 0x0000000000037223 */ /* 0x000fc80000000103 */
[----:B------:R-:W-:-:S07]  /*4440*/  FFMA R0, R3, R4, R0 ;  /* 0x0000000403007223 */ /* 0x000fce0000000000 */
.L_x_518:
[----:B------:R-:W-:Y:S05]  /*4450*/  BSYNC.RECONVERGENT B0 ;  /* 0x0000000000007941 */ /* 0x000fea0003800200 */
.L_x_516:
        /* <DEDUP_REMOVED lines=10> */
.L_x_520:
[----:B------:R-:W-:Y:S01]  /*4500*/  FMUL.FTZ R0, R3, R4 ;  /* 0x0000000403007220 */ /* 0x000fe20000410000 */
[----:B------:R-:W-:-:S03]  /*4510*/  FMUL.FTZ R4, R4, 0.5 ;  /* 0x3f00000004047820 */ /* 0x000fc60000410000 */
[----:B------:R-:W-:-:S04]  /*4520*/  FFMA R3, -R0, R0, R3 ;  /* 0x0000000000037223 */ /* 0x000fc80000000103 */
[----:B------:R-:W-:-:S07]  /*4530*/  FFMA R0, R3, R4, R0 ;  /* 0x0000000403007223 */ /* 0x000fce0000000000 */
.L_x_521:
[----:B------:R-:W-:Y:S05]  /*4540*/  BSYNC.RECONVERGENT B0 ;  /* 0x0000000000007941 */ /* 0x000fea0003800200 */
.L_x_519:
        /* <DEDUP_REMOVED lines=10> */
.L_x_523:
[----:B------:R-:W-:Y:S01]  /*45f0*/  FMUL.FTZ R0, R3, R4 ;  /* 0x0000000403007220 */ /* 0x000fe20000410000 */
[----:B------:R-:W-:-:S03]  /*4600*/  FMUL.FTZ R4, R4, 0.5 ;  /* 0x3f00000004047820 */ /* 0x000fc60000410000 */
[----:B------:R-:W-:-:S04]  /*4610*/  FFMA R3, -R0, R0, R3 ;  /* 0x0000000000037223 */ /* 0x000fc80000000103 */
[----:B------:R-:W-:-:S07]  /*4620*/  FFMA R0, R3, R4, R0 ;  /* 0x0000000403007223 */ /* 0x000fce0000000000 */
.L_x_524:
[----:B------:R-:W-:Y:S05]  /*4630*/  BSYNC.RECONVERGENT B0 ;  /* 0x0000000000007941 */ /* 0x000fea0003800200 */
.L_x_522:
        /* <DEDUP_REMOVED lines=10> */
.L_x_526:
[----:B------:R-:W-:Y:S01]  /*46e0*/  FMUL.FTZ R0, R3, R4 ;  /* 0x0000000403007220 */ /* 0x000fe20000410000 */
[----:B------:R-:W-:-:S03]  /*46f0*/  FMUL.FTZ R4, R4, 0.5 ;  /* 0x3f00000004047820 */ /* 0x000fc60000410000 */
[----:B------:R-:W-:-:S04]  /*4700*/  FFMA R3, -R0, R0, R3 ;  /* 0x0000000000037223 */ /* 0x000fc80000000103 */
[----:B------:R-:W-:-:S07]  /*4710*/  FFMA R0, R3, R4, R0 ;  /* 0x0000000403007223 */ /* 0x000fce0000000000 */
.L_x_527:
[----:B------:R-:W-:Y:S05]  /*4720*/  BSYNC.RECONVERGENT B0 ;  /* 0x0000000000007941 */ /* 0x000fea0003800200 */
.L_x_525:
        /* <DEDUP_REMOVED lines=10> */
.L_x_529:
[----:B------:R-:W-:Y:S01]  /*47d0*/  FMUL.FTZ R0, R3, R4 ;  /* 0x0000000403007220 */ /* 0x000fe20000410000 */
[----:B------:R-:W-:-:S03]  /*47e0*/  FMUL.FTZ R4, R4, 0.5 ;  /* 0x3f00000004047820 */ /* 0x000fc60000410000 */
[----:B------:R-:W-:-:S04]  /*47f0*/  FFMA R3, -R0, R0, R3 ;  /* 0x0000000000037223 */ /* 0x000fc80000000103 */
[----:B------:R-:W-:-:S07]  /*4800*/  FFMA R0, R3, R4, R0 ;  /* 0x0000000403007223 */ /* 0x000fce0000000000 */
.L_x_530:
[----:B------:R-:W-:Y:S05]  /*4810*/  BSYNC.RECONVERGENT B0 ;  /* 0x0000000000007941 */ /* 0x000fea0003800200 */
.L_x_528:
        /* <DEDUP_REMOVED lines=10> */
.L_x_532:
[----:B------:R-:W-:Y:S01]  /*48c0*/  FMUL.FTZ R0, R3, R4 ;  /* 0x0000000403007220 */ /* 0x000fe20000410000 */
[----:B------:R-:W-:-:S03]  /*48d0*/  FMUL.FTZ R4, R4, 0.5 ;  /* 0x3f00000004047820 */ /* 0x000fc60000410000 */
[----:B------:R-:W-:-:S04]  /*48e0*/  FFMA R3, -R0, R0, R3 ;  /* 0x0000000000037223 */ /* 0x000fc80000000103 */
[----:B------:R-:W-:-:S07]  /*48f0*/  FFMA R0, R3, R4, R0 ;  /* 0x0000000403007223 */ /* 0x000fce0000000000 */
.L_x_533:
[----:B------:R-:W-:Y:S05]  /*4900*/  BSYNC.RECONVERGENT B0 ;  /* 0x0000000000007941 */ /* 0x000fea0003800200 */
.L_x_531:
        /* <DEDUP_REMOVED lines=10> */
.L_x_535:
[----:B------:R-:W-:Y:S01]  /*49b0*/  FMUL.FTZ R0, R3, R4 ;  /* 0x0000000403007220 */ /* 0x000fe20000410000 */
[----:B------:R-:W-:-:S03]  /*49c0*/  FMUL.FTZ R4, R4, 0.5 ;  /* 0x3f00000004047820 */ /* 0x000fc60000410000 */
[----:B------:R-:W-:-:S04]  /*49d0*/  FFMA R3, -R0, R0, R3 ;  /* 0x0000000000037223 */ /* 0x000fc80000000103 */
[----:B------:R-:W-:-:S07]  /*49e0*/  FFMA R0, R3, R4, R0 ;  /* 0x0000000403007223 */ /* 0x000fce0000000000 */
.L_x_536:
[----:B------:R-:W-:Y:S05]  /*49f0*/  BSYNC.RECONVERGENT B0 ;  /* 0x0000000000007941 */ /* 0x000fea0003800200 */
.L_x_534:
        /* <DEDUP_REMOVED lines=10> */
.L_x_538:
[----:B------:R-:W-:Y:S01]  /*4aa0*/  FMUL.FTZ R0, R3, R4 ;  /* 0x0000000403007220 */ /* 0x000fe20000410000 */
[----:B------:R-:W-:-:S03]  /*4ab0*/  FMUL.FTZ R4, R4, 0.5 ;  /* 0x3f00000004047820 */ /* 0x000fc60000410000 */
[----:B------:R-:W-:-:S04]  /*4ac0*/  FFMA R3, -R0, R0, R3 ;  /* 0x0000000000037223 */ /* 0x000fc80000000103 */
[----:B------:R-:W-:-:S07]  /*4ad0*/  FFMA R0, R3, R4, R0 ;  /* 0x0000000403007223 */ /* 0x000fce0000000000 */
.L_x_539:
[----:B------:R-:W-:Y:S05]  /*4ae0*/  BSYNC.RECONVERGENT B0 ;  /* 0x0000000000007941 */ /* 0x000fea0003800200 */
.L_x_537:
        /* <DEDUP_REMOVED lines=10> */
.L_x_541:
[----:B------:R-:W-:Y:S01]  /*4b90*/  FMUL.FTZ R0, R3, R4 ;  /* 0x0000000403007220 */ /* 0x000fe20000410000 */
[----:B------:R-:W-:-:S03]  /*4ba0*/  FMUL.FTZ R4, R4, 0.5 ;  /* 0x3f00000004047820 */ /* 0x000fc60000410000 */
[----:B------:R-:W-:-:S04]  /*4bb0*/  FFMA R3, -R0, R0, R3 ;  /* 0x0000000000037223 */ /* 0x000fc80000000103 */
[----:B------:R-:W-:-:S07]  /*4bc0*/  FFMA R0, R3, R4, R0 ;  /* 0x0000000403007223 */ /* 0x000fce0000000000 */
.L_x_542:
[----:B------:R-:W-:Y:S05]  /*4bd0*/  BSYNC.RECONVERGENT B0 ;  /* 0x0000000000007941 */ /* 0x000fea0003800200 */
.L_x_540:
        /* <DEDUP_REMOVED lines=10> */
.L_x_544:
[----:B------:R-:W-:Y:S01]  /*4c80*/  FMUL.FTZ R0, R3, R4 ;  /* 0x0000000403007220 */ /* 0x000fe20000410000 */
[----:B------:R-:W-:-:S03]  /*4c90*/  FMUL.FTZ R4, R4, 0.5 ;  /* 0x3f00000004047820 */ /* 0x000fc60000410000 */
[----:B------:R-:W-:-:S04]  /*4ca0*/  FFMA R3, -R0, R0, R3 ;  /* 0x0000000000037223 */ /* 0x000fc80000000103 */
[----:B------:R-:W-:-:S07]  /*4cb0*/  FFMA R0, R3, R4, R0 ;  /* 0x0000000403007223 */ /* 0x000fce0000000000 */
.L_x_545:
[----:B------:R-:W-:Y:S05]  /*4cc0*/  BSYNC.RECONVERGENT B0 ;  /* 0x0000000000007941 */ /* 0x000fea0003800200 */
.L_x_543:
        /* <DEDUP_REMOVED lines=10> */
.L_x_547:
[----:B------:R-:W-:Y:S01]  /*4d70*/  FMUL.FTZ R0, R3, R4 ;  /* 0x0000000403007220 */ /* 0x000fe20000410000 */
[----:B------:R-:W-:-:S03]  /*4d80*/  FMUL.FTZ R4, R4, 0.5 ;  /* 0x3f00000004047820 */ /* 0x000fc60000410000 */
[----:B------:R-:W-:-:S04]  /*4d90*/  FFMA R3, -R0, R0, R3 ;  /* 0x0000000000037223 */ /* 0x000fc80000000103 */
[----:B------:R-:W-:-:S07]  /*4da0*/  FFMA R0, R3, R4, R0 ;  /* 0x0000000403007223 */ /* 0x000fce0000000000 */
.L_x_548:
[----:B------:R-:W-:Y:S05]  /*4db0*/  BSYNC.RECONVERGENT B0 ;  /* 0x0000000000007941 */ /* 0x000fea0003800200 */
.L_x_546:
        /* <DEDUP_REMOVED lines=10> */
.L_x_550:
[----:B------:R-:W-:Y:S01]  /*4e60*/  FMUL.FTZ R0, R3, R4 ;  /* 0x0000000403007220 */ /* 0x000fe20000410000 */
[----:B------:R-:W-:-:S03]  /*4e70*/  FMUL.FTZ R4, R4, 0.5 ;  /* 0x3f00000004047820 */ /* 0x000fc60000410000 */
[----:B------:R-:W-:-:S04]  /*4e80*/  FFMA R3, -R0, R0, R3 ;  /* 0x0000000000037223 */ /* 0x000fc80000000103 */
[----:B------:R-:W-:-:S07]  /*4e90*/  FFMA R0, R3, R4, R0 ;  /* 0x0000000403007223 */ /* 0x000fce0000000000 */
.L_x_551:
[----:B------:R-:W-:Y:S05]  /*4ea0*/  BSYNC.RECONVERGENT B0 ;  /* 0x0000000000007941 */ /* 0x000fea0003800200 */
.L_x_549:
        /* <DEDUP_REMOVED lines=10> */
.L_x_553:
[----:B------:R-:W-:Y:S01]  /*4f50*/  FMUL.FTZ R0, R3, R4 ;  /* 0x0000000403007220 */ /* 0x000fe20000410000 */
[----:B------:R-:W-:-:S03]  /*4f60*/  FMUL.FTZ R4, R4, 0.5 ;  /* 0x3f00000004047820 */ /* 0x000fc60000410000 */
[----:B------:R-:W-:-:S04]  /*4f70*/  FFMA R3, -R0, R0, R3 ;  /* 0x0000000000037223 */ /* 0x000fc80000000103 */
[----:B------:R-:W-:-:S07]  /*4f80*/  FFMA R0, R3, R4, R0 ;  /* 0x0000000403007223 */ /* 0x000fce0000000000 */
.L_x_554:
[----:B------:R-:W-:Y:S05]  /*4f90*/  BSYNC.RECONVERGENT B0 ;  /* 0x0000000000007941 */ /* 0x000fea0003800200 */
.L_x_552:
        /* <DEDUP_REMOVED lines=10> */
.L_x_556:
[----:B------:R-:W-:Y:S01]  /*5040*/  FMUL.FTZ R0, R3, R4 ;  /* 0x0000000403007220 */ /* 0x000fe20000410000 */
[----:B------:R-:W-:-:S03]  /*5050*/  FMUL.FTZ R4, R4, 0.5 ;  /* 0x3f00000004047820 */ /* 0x000fc60000410000 */
[----:B------:R-:W-:-:S04]  /*5060*/  FFMA R3, -R0, R0, R3 ;  /* 0x0000000000037223 */ /* 0x000fc80000000103 */
[----:B------:R-:W-:-:S07]  /*5070*/  FFMA R0, R3, R4, R0 ;  /* 0x0000000403007223 */ /* 0x000fce0000000000 */
.L_x_557:
[----:B------:R-:W-:Y:S05]  /*5080*/  BSYNC.RECONVERGENT B0 ;  /* 0x0000000000007941 */ /* 0x000fea0003800200 */
.L_x_555:
        /* <DEDUP_REMOVED lines=10> */
.L_x_559:
[----:B------:R-:W-:Y:S01]  /*5130*/  FMUL.FTZ R0, R3, R4 ;  /* 0x0000000403007220 */ /* 0x000fe20000410000 */
[----:B------:R-:W-:-:S03]  /*5140*/  FMUL.FTZ R4, R4, 0.5 ;  /* 0x3f00000004047820 */ /* 0x000fc60000410000 */
[----:B------:R-:W-:-:S04]  /*5150*/  FFMA R3, -R0, R0, R3 ;  /* 0x0000000000037223 */ /* 0x000fc80000000103 */
[----:B------:R-:W-:-:S07]  /*5160*/  FFMA R0, R3, R4, R0 ;  /* 0x0000000403007223 */ /* 0x000fce0000000000 */
.L_x_560:
[----:B------:R-:W-:Y:S05]  /*5170*/  BSYNC.RECONVERGENT B0 ;  /* 0x0000000000007941 */ /* 0x000fea0003800200 */
.L_x_558:
        /* <DEDUP_REMOVED lines=10> */
.L_x_562:
[----:B------:R-:W-:Y:S01]  /*5220*/  FMUL.FTZ R0, R3, R4 ;  /* 0x0000000403007220 */ /* 0x000fe20000410000 */
[----:B------:R-:W-:-:S03]  /*5230*/  FMUL.FTZ R4, R4, 0.5 ;  /* 0x3f00000004047820 */ /* 0x000fc60000410000 */
[----:B------:R-:W-:-:S04]  /*5240*/  FFMA R3, -R0, R0, R3 ;  /* 0x0000000000037223 */ /* 0x000fc80000000103 */
[----:B------:R-:W-:-:S07]  /*5250*/  FFMA R0, R3, R4, R0 ;  /* 0x0000000403007223 */ /* 0x000fce0000000000 */
.L_x_563:
[----:B------:R-:W-:Y:S05]  /*5260*/  BSYNC.RECONVERGENT B0 ;  /* 0x0000000000007941 */ /* 0x000fea0003800200 */
.L_x_561:
        /* <DEDUP_REMOVED lines=10> */
.L_x_565:
[----:B------:R-:W-:Y:S01]  /*5310*/  FMUL.FTZ R0, R3, R4 ;  /* 0x0000000403007220 */ /* 0x000fe20000410000 */
[----:B------:R-:W-:-:S03]  /*5320*/  FMUL.FTZ R4, R4, 0.5 ;  /* 0x3f00000004047820 */ /* 0x000fc60000410000 */
[----:B------:R-:W-:-:S04]  /*5330*/  FFMA R3, -R0, R0, R3 ;  /* 0x0000000000037223 */ /* 0x000fc80000000103 */
[----:B------:R-:W-:-:S07]  /*5340*/  FFMA R0, R3, R4, R0 ;  /* 0x0000000403007223 */ /* 0x000fce0000000000 */
.L_x_566:
[----:B------:R-:W-:Y:S05]  /*5350*/  BSYNC.RECONVERGENT B0 ;  /* 0x0000000000007941 */ /* 0x000fea0003800200 */
.L_x_564:
        /* <DEDUP_REMOVED lines=10> */
.L_x_568:
[----:B------:R-:W-:Y:S01]  /*5400*/  FMUL.FTZ R0, R3, R4 ;  /* 0x0000000403007220 */ /* 0x000fe20000410000 */
[----:B------:R-:W-:-:S03]  /*5410*/  FMUL.FTZ R4, R4, 0.5 ;  /* 0x3f00000004047820 */ /* 0x000fc60000410000 */
[----:B------:R-:W-:-:S04]  /*5420*/  FFMA R3, -R0, R0, R3 ;  /* 0x0000000000037223 */ /* 0x000fc80000000103 */
[----:B------:R-:W-:-:S07]  /*5430*/  FFMA R0, R3, R4, R0 ;  /* 0x0000000403007223 */ /* 0x000fce0000000000 */
.L_x_569:
[----:B------:R-:W-:Y:S05]  /*5440*/  BSYNC.RECONVERGENT B0 ;  /* 0x0000000000007941 */ /* 0x000fea0003800200 */
.L_x_567:
        /* <DEDUP_REMOVED lines=10> */
.L_x_571:
[----:B------:R-:W-:Y:S01]  /*54f0*/  FMUL.FTZ R0, R3, R4 ;  /* 0x0000000403007220 */ /* 0x000fe20000410000 */
[----:B------:R-:W-:-:S03]  /*5500*/  FMUL.FTZ R4, R4, 0.5 ;  /* 0x3f00000004047820 */ /* 0x000fc60000410000 */
[----:B------:R-:W-:-:S04]  /*5510*/  FFMA R3, -R0, R0, R3 ;  /* 0x0000000000037223 */ /* 0x000fc80000000103 */
[----:B------:R-:W-:-:S07]  /*5520*/  FFMA R0, R3, R4, R0 ;  /* 0x0000000403007223 */ /* 0x000fce0000000000 */
.L_x_572:
[----:B------:R-:W-:Y:S05]  /*5530*/  BSYNC.RECONVERGENT B0 ;  /* 0x0000000000007941 */ /* 0x000fea0003800200 */
.L_x_570:
        /* <DEDUP_REMOVED lines=10> */
.L_x_574:
[----:B------:R-:W-:Y:S01]  /*55e0*/  FMUL.FTZ R0, R3, R4 ;  /* 0x0000000403007220 */ /* 0x000fe20000410000 */
[----:B------:R-:W-:-:S03]  /*55f0*/  FMUL.FTZ R4, R4, 0.5 ;  /* 0x3f00000004047820 */ /* 0x000fc60000410000 */
[----:B------:R-:W-:-:S04]  /*5600*/  FFMA R3, -R0, R0, R3 ;  /* 0x0000000000037223 */ /* 0x000fc80000000103 */
[----:B------:R-:W-:-:S07]  /*5610*/  FFMA R0, R3, R4, R0 ;  /* 0x0000000403007223 */ /* 0x000fce0000000000 */
.L_x_575:
[----:B------:R-:W-:Y:S05]  /*5620*/  BSYNC.RECONVERGENT B0 ;  /* 0x0000000000007941 */ /* 0x000fea0003800200 */
.L_x_573:
        /* <DEDUP_REMOVED lines=10> */
.L_x_577:
[----:B------:R-:W-:Y:S01]  /*56d0*/  FMUL.FTZ R0, R3, R4 ;  /* 0x0000000403007220 */ /* 0x000fe20000410000 */
[----:B------:R-:W-:-:S03]  /*56e0*/  FMUL.FTZ R4, R4, 0.5 ;  /* 0x3f00000004047820 */ /* 0x000fc60000410000 */
[----:B------:R-:W-:-:S04]  /*56f0*/  FFMA R3, -R0, R0, R3 ;  /* 0x0000000000037223 */ /* 0x000fc80000000103 */
[----:B------:R-:W-:-:S07]  /*5700*/  FFMA R0, R3, R4, R0 ;  /* 0x0000000403007223 */ /* 0x000fce0000000000 */
.L_x_578:
[----:B------:R-:W-:Y:S05]  /*5710*/  BSYNC.RECONVERGENT B0 ;  /* 0x0000000000007941 */ /* 0x000fea0003800200 */
.L_x_576:
        /* <DEDUP_REMOVED lines=10> */
.L_x_580:
[----:B------:R-:W-:Y:S01]  /*57c0*/  FMUL.FTZ R0, R3, R4 ;  /* 0x0000000403007220 */ /* 0x000fe20000410000 */
[----:B------:R-:W-:-:S03]  /*57d0*/  FMUL.FTZ R4, R4, 0.5 ;  /* 0x3f00000004047820 */ /* 0x000fc60000410000 */
[----:B------:R-:W-:-:S04]  /*57e0*/  FFMA R3, -R0, R0, R3 ;  /* 0x0000000000037223 */ /* 0x000fc80000000103 */
[----:B------:R-:W-:-:S07]  /*57f0*/  FFMA R0, R3, R4, R0 ;  /* 0x0000000403007223 */ /* 0x000fce0000000000 */
.L_x_581:
[----:B------:R-:W-:Y:S05]  /*5800*/  BSYNC.RECONVERGENT B0 ;  /* 0x0000000000007941 */ /* 0x000fea0003800200 */
.L_x_579:
        /* <DEDUP_REMOVED lines=10> */
.L_x_583:
[----:B------:R-:W-:Y:S01]  /*58b0*/  FMUL.FTZ R0, R3, R4 ;  /* 0x0000000403007220 */ /* 0x000fe20000410000 */
[----:B------:R-:W-:-:S03]  /*58c0*/  FMUL.FTZ R4, R4, 0.5 ;  /* 0x3f00000004047820 */ /* 0x000fc60000410000 */
[----:B------:R-:W-:-:S04]  /*58d0*/  FFMA R3, -R0, R0, R3 ;  /* 0x0000000000037223 */ /* 0x000fc80000000103 */
[----:B------:R-:W-:-:S07]  /*58e0*/  FFMA R0, R3, R4, R0 ;  /* 0x0000000403007223 */ /* 0x000fce0000000000 */
.L_x_584:
[----:B------:R-:W-:Y:S05]  /*58f0*/  BSYNC.RECONVERGENT B0 ;  /* 0x0000000000007941 */ /* 0x000fea0003800200 */
.L_x_582:
        /* <DEDUP_REMOVED lines=10> */
.L_x_586:
[----:B------:R-:W-:Y:S01]  /*59a0*/  FMUL.FTZ R0, R3, R4 ;  /* 0x0000000403007220 */ /* 0x000fe20000410000 */
[----:B------:R-:W-:-:S03]  /*59b0*/  FMUL.FTZ R4, R4, 0.5 ;  /* 0x3f00000004047820 */ /* 0x000fc60000410000 */
[----:B------:R-:W-:-:S04]  /*59c0*/  FFMA R3, -R0, R0, R3 ;  /* 0x0000000000037223 */ /* 0x000fc80000000103 */
[----:B------:R-:W-:-:S07]  /*59d0*/  FFMA R0, R3, R4, R0 ;  /* 0x0000000403007223 */ /* 0x000fce0000000000 */
.L_x_587:
[----:B------:R-:W-:Y:S05]  /*59e0*/  BSYNC.RECONVERGENT B0 ;  /* 0x0000000000007941 */ /* 0x000fea0003800200 */
.L_x_585:
        /* <DEDUP_REMOVED lines=10> */
.L_x_589:
[----:B------:R-:W-:Y:S01]  /*5a90*/  FMUL.FTZ R0, R3, R4 ;  /* 0x0000000403007220 */ /* 0x000fe20000410000 */
[----:B------:R-:W-:-:S03]  /*5aa0*/  FMUL.FTZ R4, R4, 0.5 ;  /* 0x3f00000004047820 */ /* 0x000fc60000410000 */
[----:B------:R-:W-:-:S04]  /*5ab0*/  FFMA R3, -R0, R0, R3 ;  /* 0x0000000000037223 */ /* 0x000fc80000000103 */
[----:B------:R-:W-:-:S07]  /*5ac0*/  FFMA R0, R3, R4, R0 ;  /* 0x0000000403007223 */ /* 0x000fce0000000000 */
.L_x_590:
[----:B------:R-:W-:Y:S05]  /*5ad0*/  BSYNC.RECONVERGENT B0 ;  /* 0x0000000000007941 */ /* 0x000fea0003800200 */
.L_x_588:
        /* <DEDUP_REMOVED lines=10> */
.L_x_592:
[----:B------:R-:W-:Y:S01]  /*5b80*/  FMUL.FTZ R0, R3, R4 ;  /* 0x0000000403007220 */ /* 0x000fe20000410000 */
[----:B------:R-:W-:-:S03]  /*5b90*/  FMUL.FTZ R4, R4, 0.5 ;  /* 0x3f00000004047820 */ /* 0x000fc60000410000 */
[----:B------:R-:W-:-:S04]  /*5ba0*/  FFMA R3, -R0, R0, R3 ;  /* 0x0000000000037223 */ /* 0x000fc80000000103 */
[----:B------:R-:W-:-:S07]  /*5bb0*/  FFMA R0, R3, R4, R0 ;  /* 0x0000000403007223 */ /* 0x000fce0000000000 */
.L_x_593:
[----:B------:R-:W-:Y:S05]  /*5bc0*/  BSYNC.RECONVERGENT B0 ;  /* 0x0000000000007941 */ /* 0x000fea0003800200 */
.L_x_591:
        /* <DEDUP_REMOVED lines=10> */
.L_x_595:
[----:B------:R-:W-:Y:S01]  /*5c70*/  FMUL.FTZ R0, R3, R4 ;  /* 0x0000000403007220 */ /* 0x000fe20000410000 */
[----:B------:R-:W-:-:S03]  /*5c80*/  FMUL.FTZ R4, R4, 0.5 ;  /* 0x3f00000004047820 */ /* 0x000fc60000410000 */
[----:B------:R-:W-:-:S04]  /*5c90*/  FFMA R3, -R0, R0, R3 ;  /* 0x0000000000037223 */ /* 0x000fc80000000103 */
[----:B------:R-:W-:-:S07]  /*5ca0*/  FFMA R0, R3, R4, R0 ;  /* 0x0000000403007223 */ /* 0x000fce0000000000 */
.L_x_596:
[----:B------:R-:W-:Y:S05]  /*5cb0*/  BSYNC.RECONVERGENT B0 ;  /* 0x0000000000007941 */ /* 0x000fea0003800200 */
.L_x_594:
        /* <DEDUP_REMOVED lines=10> */
.L_x_598:
[----:B------:R-:W-:Y:S01]  /*5d60*/  FMUL.FTZ R0, R3, R4 ;  /* 0x0000000403007220 */ /* 0x000fe20000410000 */
[----:B------:R-:W-:-:S03]  /*5d70*/  FMUL.FTZ R4, R4, 0.5 ;  /* 0x3f00000004047820 */ /* 0x000fc60000410000 */
[----:B------:R-:W-:-:S04]  /*5d80*/  FFMA R3, -R0, R0, R3 ;  /* 0x0000000000037223 */ /* 0x000fc80000000103 */
[----:B------:R-:W-:-:S07]  /*5d90*/  FFMA R0, R3, R4, R0 ;  /* 0x0000000403007223 */ /* 0x000fce0000000000 */
.L_x_599:
[----:B------:R-:W-:Y:S05]  /*5da0*/  BSYNC.RECONVERGENT B0 ;  /* 0x0000000000007941 */ /* 0x000fea0003800200 */
.L_x_597:
[----:B------:R-:W-:Y:S01]  /*5db0*/  FADD R0, R0, 1 ;  /* 0x3f80000000007421 */ /* 0x000fe20000000000 */
[----:B------:R-:W-:Y:S03]  /*5dc0*/  BSSY.RECONVERGENT B0, `(.L_x_600) ;  /* 0x000000d000007945 */ /* 0x000fe60003800200 */
[----:B------:R0:W1:Y:S01]  /*5dd0*/  MUFU.RSQ R3, R0 ;  /* 0x0000000000037308 */ /* 0x0000620000001400 */
[----:B------:R-:W-:-:S04]  /*5de0*/  IADD3 R4, PT, PT, R0, -0xd000000, RZ ;  /* 0xf300000000047810 */ /* 0x000fc80007ffe0ff */
[----:B------:R-:W-:-:S13]  /*5df0*/  ISETP.GT.U32.AND P0, PT, R4, 0x727fffff, PT ;  /* 0x727fffff0400780c */ /* 0x000fda0003f04070 */
[----:B01----:R-:W-:Y:S05]  /*5e00*/  @!P0 BRA `(.L_x_601) ;  /* 0x0000000000108947 */ /* 0x003fea0003800000 */
[----:B------:R-:W-:-:S07]  /*5e10*/  MOV R8, 0x5e30 ;  /* 0x00005e3000087802 */ /* 0x000fce0000000f00 */
[----:B------:R-:W-:Y:S05]  /*5e20*/  CALL.REL.NOINC `($__internal_1_$__cuda_sm20_sqrt_rn_f32_slowpath) ;  /* 0x00000000004c7944 */ /* 0x000fea0003c00000 */
[----:B------:R-:W-:Y:S01]  /*5e30*/  MOV R7, R0 ;  /* 0x0000000000077202 */ /* 0x000fe20000000f00 */
[----:B------:R-:W-:Y:S06]  /*5e40*/  BRA `(.L_x_602) ;  /* 0x0000000000107947 */ /* 0x000fec0003800000 */
.L_x_601:
[----:B------:R-:W-:Y:S01]  /*5e50*/  FMUL.FTZ R7, R0, R3 ;  /* 0x0000000300077220 */ /* 0x000fe20000410000 */
[----:B------:R-:W-:-:S03]  /*5e60*/  FMUL.FTZ R3, R3, 0.5 ;  /* 0x3f00000003037820 */ /* 0x000fc60000410000 */
[----:B------:R-:W-:-:S04]  /*5e70*/  FFMA R0, -R7, R7, R0 ;  /* 0x0000000707007223 */ /* 0x000fc80000000100 */
[----:B------:R-:W-:-:S07]  /*5e80*/  FFMA R7, R0, R3, R7 ;  /* 0x0000000300077223 */ /* 0x000fce0000000007 */
.L_x_602:
[----:B------:R-:W-:Y:S05]  /*5e90*/  BSYNC.RECONVERGENT B0 ;  /* 0x0000000000007941 */ /* 0x000fea0003800200 */
.L_x_600:
[----:B------:R-:W0:Y:S02]  /*5ea0*/  LDC.64 R4, c[0x0][0x380] ;  /* 0x0000e000ff047b82 */ /* 0x000e240000000a00 */
[----:B0-----:R-:W-:-:S05]  /*5eb0*/  IMAD.WIDE R2, R2, 0x4, R4 ;  /* 0x0000000402027825 */ /* 0x001fca00078e0204 */
[----:B------:R-:W-:Y:S01]  /*5ec0*/  STG.E desc[UR4][R2.64], R7 ;  /* 0x0000000702007986 */ /* 0x000fe2000c101904 */
[----:B------:R-:W-:Y:S05]  /*5ed0*/  EXIT ;  /* 0x000000000000794d */ /* 0x000fea0003800000 */
.L_x_302:
[----:B------:R-:W1:Y:S08]  /*5ee0*/  LDC.64 R4, c[0x0][0x388] ;  /* 0x0000e200ff047b82 */ /* 0x000e700000000a00 */
[----:B------:R-:W2:Y:S01]  /*5ef0*/  LDC.64 R6, c[0x0][0x380] ;  /* 0x0000e000ff067b82 */ /* 0x000ea20000000a00 */
[----:B-1----:R-:W-:-:S06]  /*5f00*/  IMAD.WIDE R4, R2, 0x4, R4 ;  /* 0x0000000402047825 */ /* 0x002fcc00078e0204 */
[----:B0-----:R-:W3:Y:S01]  /*5f10*/  LDG.E R4, desc[UR4][R4.64] ;  /* 0x0000000404047981 */ /* 0x001ee2000c1e1900 */
[----:B--2---:R-:W-:-:S04]  /*5f20*/  IMAD.WIDE R6, R2, 0x4, R6 ;  /* 0x0000000402067825 */ /* 0x004fc800078e0206 */
[----:B---3--:R-:W-:-:S05]  /*5f30*/  FADD R3, R4, R4 ;  /* 0x0000000404037221 */ /* 0x008fca0000000000 */
[----:B------:R-:W-:Y:S01]  /*5f40*/  STG.E desc[UR4][R6.64], R3 ;  /* 0x0000000306007986 */ /* 0x000fe2000c101904 */
[----:B------:R-:W-:Y:S05]  /*5f50*/  EXIT ;  /* 0x000000000000794d */ /* 0x000fea0003800000 */
        .weak           $__internal_1_$__cuda_sm20_sqrt_rn_f32_slowpath
        .type           $__internal_1_$__cuda_sm20_sqrt_rn_f32_slowpath,@function
        .size           $__internal_1_$__cuda_sm20_sqrt_rn_f32_slowpath,(.L_x_606 - $__internal_1_$__cuda_sm20_sqrt_rn_f32_slowpath)
$__internal_1_$__cuda_sm20_sqrt_rn_f32_slowpath:
        /* <DEDUP_REMOVED lines=19> */
.L_x_603:
[----:B------:R-:W-:Y:S01]  /*6090*/  HFMA2 R5, -RZ, RZ, 0, 0 ;  /* 0x00000000ff057431 */ /* 0x000fe200000001ff */
[----:B------:R-:W-:Y:S02]  /*60a0*/  MOV R4, R8 ;  /* 0x0000000800047202 */ /* 0x000fe40000000f00 */
[----:B------:R-:W-:Y:S02]  /*60b0*/  MOV R0, R3 ;  /* 0x0000000300007202 */ /* 0x000fe40000000f00 */
[----:B------:R-:W-:Y:S05]  /*60c0*/  RET.REL.NODEC R4 `(_Z15divergentKernelPfPKfi) ;  /* 0xffffff9c04cc7950 */ /* 0x000fea0003c3ffff */
.L_x_604:
        /* <DEDUP_REMOVED lines=11> */
.L_x_606:


//--------------------- .nv.shared.reserved.0     --------------------------
	.section	.nv.shared.reserved.0,"aw",@nobits
	.weak		__nv_reservedSMEM_offset_0_alias
	.size		__nv_reservedSMEM_offset_0_alias, 0, 64
	.other		__nv_reservedSMEM_offset_0_alias,@"STO_CUDA_RESERVED_SHARED STV_DEFAULT"
__nv_reservedSMEM_offset_0_alias:
	.zero		0
	.zero		64


//--------------------- .nv.constant0._Z18nonDivergentKernelPfPKfi --------------------------
	.section	.nv.constant0._Z18nonDivergentKernelPfPKfi,"a",@progbits
	.sectionflags	@""
	.align	4
.nv.constant0._Z18nonDivergentKernelPfPKfi:
	.zero		916


//--------------------- .nv.constant0._Z15divergentKernelPfPKfi --------------------------
	.section	.nv.constant0._Z15divergentKernelPfPKfi,"a",@progbits
	.sectionflags	@""
	.align	4
.nv.constant0._Z15divergentKernelPfPKfi:
	.zero		916


//--------------------- SYMBOLS --------------------------

	.type		.nv.reservedSmem.offset0,@object
	.size		.nv.reservedSmem.offset0,0x4
